	.target	sm_100a

	.elftype	@"ET_EXEC"


//--------------------- .note.nv.tkinfo           --------------------------
	.section	.note.nv.tkinfo,"",@"SHT_NOTE"
	.sectionflags	@"SHF_NOTE_NV_TKINFO"
	.tkinfo
        /*0018*/ 	.word	0x00000081
        /*0030*/ 	.string	""
        /*0030*/ 	.string	"ptxas-blackwell"
        /*0030*/ 	.string	"Cuda compilation tools, release 12.9, V12.9.86"
        /*0030*/ 	.string	"Build cuda_12.9.r12.9/compiler.36037853_0"
        /*0030*/ 	.string	"-v  -suppress-debug-info  -lineinfo  -arch sm_100a "



//--------------------- .note.nv.cuver            --------------------------
	.section	.note.nv.cuver,"",@"SHT_NOTE"
	.sectionflags	@"SHF_NOTE_NV_CUVER"
        /*0018*/ 	.short	0x0001
        /*001a*/ 	.short	0x0064
        /*001c*/ 	.short	0x0001
        /*001e*/ 	.short	0x0000
        /*0020*/ 	.short	0x0001
        /*0022*/ 	.short	0x0000


//--------------------- .nv.info                  --------------------------
	.section	.nv.info,"",@"SHT_CUDA_INFO"
	.align	4


	//----- nvinfo : EIATTR_REGCOUNT
	.align		4
        /*0000*/ 	.byte	0x04, 0x2f
        /*0002*/ 	.short	(.L_4 - .L_3)
	.align		4
.L_3:
        /*0004*/ 	.word	index@(gluon_tcgen05)
        /*0008*/ 	.word	0x00000027


	//----- nvinfo : EIATTR_FRAME_SIZE
	.align		4
.L_4:
        /*000c*/ 	.byte	0x04, 0x11
        /*000e*/ 	.short	(.L_6 - .L_5)
	.align		4
.L_5:
        /*0010*/ 	.word	index@($__internal_2_$__cuda_sm10x_tcgen05_guardrail_trap_unallocated_columns_being_dealloced)
        /*0014*/ 	.word	0x00000000


	//----- nvinfo : EIATTR_FRAME_SIZE
	.align		4
.L_6:
        /*0018*/ 	.byte	0x04, 0x11
        /*001a*/ 	.short	(.L_8 - .L_7)
	.align		4
.L_7:
        /*001c*/ 	.word	index@($__internal_1_$__cuda_sm10x_tcgen05_guardrail_trap_phase_invalid_during_alloc)
        /*0020*/ 	.word	0x00000000


	//----- nvinfo : EIATTR_FRAME_SIZE
	.align		4
.L_8:
        /*0024*/ 	.byte	0x04, 0x11
        /*0026*/ 	.short	(.L_10 - .L_9)
	.align		4
.L_9:
        /*0028*/ 	.word	index@($__internal_0_$__cuda_sm10x_tcgen05_guardrail_trap_col_being_dealloced_not_returned_by_alloc)
        /*002c*/ 	.word	0x00000000


	//----- nvinfo : EIATTR_FRAME_SIZE
	.align		4
.L_10:
        /*0030*/ 	.byte	0x04, 0x11
        /*0032*/ 	.short	(.L_12 - .L_11)
	.align		4
.L_11:
        /*0034*/ 	.word	index@(gluon_tcgen05)
        /*0038*/ 	.word	0x00000000


	//----- nvinfo : EIATTR_MIN_STACK_SIZE
	.align		4
.L_12:
        /*003c*/ 	.byte	0x04, 0x12
        /*003e*/ 	.short	(.L_14 - .L_13)
	.align		4
.L_13:
        /*0040*/ 	.word	index@(gluon_tcgen05)
        /*0044*/ 	.word	0x00000000
.L_14:


//--------------------- .nv.info.gluon_tcgen05    --------------------------
	.section	.nv.info.gluon_tcgen05,"",@"SHT_CUDA_INFO"
	.sectionflags	@""
	.align	4


	//----- nvinfo : EIATTR_CUDA_API_VERSION
	.align		4
        /*0000*/ 	.byte	0x04, 0x37
        /*0002*/ 	.short	(.L_16 - .L_15)
.L_15:
        /*0004*/ 	.word	0x00000081


	//----- nvinfo : EIATTR_KPARAM_INFO
	.align		4
.L_16:
        /*0008*/ 	.byte	0x04, 0x17
        /*000a*/ 	.short	(.L_18 - .L_17)
.L_17:
        /*000c*/ 	.word	0x00000000
        /*0010*/ 	.short	0x000a
        /*0012*/ 	.short	0x0048
        /*0014*/ 	.byte	0x00, 0xf4, 0x21, 0x00


	//----- nvinfo : EIATTR_KPARAM_INFO
	.align		4
.L_18:
        /*0018*/ 	.byte	0x04, 0x17
        /*001a*/ 	.short	(.L_20 - .L_19)
.L_19:
        /*001c*/ 	.word	0x00000000
        /*0020*/ 	.short	0x0009
        /*0022*/ 	.short	0x0040
        /*0024*/ 	.byte	0x00, 0xf4, 0x21, 0x00


	//----- nvinfo : EIATTR_KPARAM_INFO
	.align		4
.L_20:
        /*0028*/ 	.byte	0x04, 0x17
        /*002a*/ 	.short	(.L_22 - .L_21)
.L_21:
        /*002c*/ 	.word	0x00000000
        /*0030*/ 	.short	0x0008
        /*0032*/ 	.short	0x0038
        /*0034*/ 	.byte	0x00, 0xf0, 0x21, 0x00


	//----- nvinfo : EIATTR_KPARAM_INFO
	.align		4
.L_22:
        /*0038*/ 	.byte	0x04, 0x17
        /*003a*/ 	.short	(.L_24 - .L_23)
.L_23:
        /*003c*/ 	.word	0x00000000
        /*0040*/ 	.short	0x0007
        /*0042*/ 	.short	0x0030
        /*0044*/ 	.byte	0x00, 0xf0, 0x21, 0x00


	//----- nvinfo : EIATTR_KPARAM_INFO
	.align		4
.L_24:
        /*0048*/ 	.byte	0x04, 0x17
        /*004a*/ 	.short	(.L_26 - .L_25)
.L_25:
        /*004c*/ 	.word	0x00000000
        /*0050*/ 	.short	0x0006
        /*0052*/ 	.short	0x0028
        /*0054*/ 	.byte	0x00, 0xf0, 0x21, 0x00


	//----- nvinfo : EIATTR_KPARAM_INFO
	.align		4
.L_26:
        /*0058*/ 	.byte	0x04, 0x17
        /*005a*/ 	.short	(.L_28 - .L_27)
.L_27:
        /*005c*/ 	.word	0x00000000
        /*0060*/ 	.short	0x0005
        /*0062*/ 	.short	0x0020
        /*0064*/ 	.byte	0x00, 0xf0, 0x11, 0x00


	//----- nvinfo : EIATTR_KPARAM_INFO
	.align		4
.L_28:
        /*0068*/ 	.byte	0x04, 0x17
        /*006a*/ 	.short	(.L_30 - .L_29)
.L_29:
        /*006c*/ 	.word	0x00000000
        /*0070*/ 	.short	0x0004
        /*0072*/ 	.short	0x001c
        /*0074*/ 	.byte	0x00, 0xf0, 0x11, 0x00


	//----- nvinfo : EIATTR_KPARAM_INFO
	.align		4
.L_30:
        /*0078*/ 	.byte	0x04, 0x17
        /*007a*/ 	.short	(.L_32 - .L_31)
.L_31:
        /*007c*/ 	.word	0x00000000
        /*0080*/ 	.short	0x0003
        /*0082*/ 	.short	0x0018
        /*0084*/ 	.byte	0x00, 0xf0, 0x11, 0x00


	//----- nvinfo : EIATTR_KPARAM_INFO
	.align		4
.L_32:
        /*0088*/ 	.byte	0x04, 0x17
        /*008a*/ 	.short	(.L_34 - .L_33)
.L_33:
        /*008c*/ 	.word	0x00000000
        /*0090*/ 	.short	0x0002
        /*0092*/ 	.short	0x0010
        /*0094*/ 	.byte	0x00, 0xf4, 0x21, 0x00


	//----- nvinfo : EIATTR_KPARAM_INFO
	.align		4
.L_34:
        /*0098*/ 	.byte	0x04, 0x17
        /*009a*/ 	.short	(.L_36 - .L_35)
.L_35:
        /*009c*/ 	.word	0x00000000
        /*00a0*/ 	.short	0x0001
        /*00a2*/ 	.short	0x0008
        /*00a4*/ 	.byte	0x00, 0xf4, 0x21, 0x00


	//----- nvinfo : EIATTR_KPARAM_INFO
	.align		4
.L_36:
        /*00a8*/ 	.byte	0x04, 0x17
        /*00aa*/ 	.short	(.L_38 - .L_37)
.L_37:
        /*00ac*/ 	.word	0x00000000
        /*00b0*/ 	.short	0x0000
        /*00b2*/ 	.short	0x0000
        /*00b4*/ 	.byte	0x00, 0xf4, 0x21, 0x00


	//----- nvinfo : EIATTR_AT_ENTRY_FRAGMENTS
	.align		4
.L_38:
        /*00b8*/ 	.byte	0x04, 0x4f
        /*00ba*/ 	.short	(.L_40 - .L_39)


	//   ....[0]....
.L_39:
        /*00bc*/ 	.word	0x00000004


	//----- nvinfo : EIATTR_RESERVED_SMEM_USED
	.align		4
.L_40:
        /*00c0*/ 	.byte	0x01, 0x41
	.zero		2


	//----- nvinfo : EIATTR_SPARSE_MMA_MASK
	.align		4
        /*00c4*/ 	.byte	0x03, 0x50
        /*00c6*/ 	.short	0x0000


	//----- nvinfo : EIATTR_TCGEN05_1CTA_USED
	.align		4
        /*00c8*/ 	.byte	0x01, 0x51
	.zero		2


	//----- nvinfo : EIATTR_MAXREG_COUNT
	.align		4
        /*00cc*/ 	.byte	0x03, 0x1b
        /*00ce*/ 	.short	0x00ff


	//----- nvinfo : EIATTR_NUM_BARRIERS
	.align		4
        /*00d0*/ 	.byte	0x02, 0x4c
        /*00d2*/ 	.byte	0x01
	.zero		1


	//----- nvinfo : EIATTR_INT_WARP_WIDE_INSTR_OFFSETS
	.align		4
        /*00d4*/ 	.byte	0x04, 0x31
        /*00d6*/ 	.short	(.L_42 - .L_41)


	//   ....[0]....
.L_41:
        /*00d8*/ 	.word	0x00001720


	//   ....[1]....
        /*00dc*/ 	.word	0x00001740


	//   ....[2]....
        /*00e0*/ 	.word	0x000017c0


	//   ....[3]....
        /*00e4*/ 	.word	0x00001a90


	//   ....[4]....
        /*00e8*/ 	.word	0x00001aa0


	//   ....[5]....
        /*00ec*/ 	.word	0x00001ab0


	//   ....[6]....
        /*00f0*/ 	.word	0x00001ac0


	//   ....[7]....
        /*00f4*/ 	.word	0x00001de0


	//   ....[8]....
        /*00f8*/ 	.word	0x00001df0


	//   ....[9]....
        /*00fc*/ 	.word	0x00001f60


	//   ....[10]....
        /*0100*/ 	.word	0x00001fb0


	//   ....[11]....
        /*0104*/ 	.word	0x00001fc0


	//   ....[12]....
        /*0108*/ 	.word	0x00001ff0


	//   ....[13]....
        /*010c*/ 	.word	0x000022e0


	//   ....[14]....
        /*0110*/ 	.word	0x000022f0


	//   ....[15]....
        /*0114*/ 	.word	0x00002630


	//   ....[16]....
        /*0118*/ 	.word	0x00002640


	//   ....[17]....
        /*011c*/ 	.word	0x000029b0


	//   ....[18]....
        /*0120*/ 	.word	0x00002a00


	//----- nvinfo : EIATTR_COOP_GROUP_MASK_REGIDS
	.align		4
.L_42:
        /*0124*/ 	.byte	0x04, 0x29
        /*0126*/ 	.short	(.L_44 - .L_43)


	//   ....[0]....
.L_43:
        /*0128*/ 	.word	0xffffffff


	//   ....[1]....
        /*012c*/ 	.word	0xffffffff


	//   ....[2]....
        /*0130*/ 	.word	0xffffffff


	//   ....[3]....
        /*0134*/ 	.word	0xffffffff


	//   ....[4]....
        /*0138*/ 	.word	0xffffffff


	//   ....[5]....
        /*013c*/ 	.word	0xffffffff


	//   ....[6]....
        /*0140*/ 	.word	0xffffffff


	//   ....[7]....
        /*0144*/ 	.word	0xffffffff


	//   ....[8]....
        /*0148*/ 	.word	0xffffffff


	//   ....[9]....
        /*014c*/ 	.word	0xffffffff


	//----- nvinfo : EIATTR_COOP_GROUP_INSTR_OFFSETS
	.align		4
.L_44:
        /*0150*/ 	.byte	0x04, 0x28
        /*0152*/ 	.short	(.L_46 - .L_45)


	//   ....[0]....
.L_45:
        /*0154*/ 	.word	0x00000050


	//   ....[1]....
        /*0158*/ 	.word	0x00000310


	//   ....[2]....
        /*015c*/ 	.word	0x00000500


	//   ....[3]....
        /*0160*/ 	.word	0x000009c0


	//   ....[4]....
        /*0164*/ 	.word	0x00000b00


	//   ....[5]....
        /*0168*/ 	.word	0x00000fb0


	//   ....[6]....
        /*016c*/ 	.word	0x000010f0


	//   ....[7]....
        /*0170*/ 	.word	0x000015e0


	//   ....[8]....
        /*0174*/ 	.word	0x00002840


	//   ....[9]....
        /*0178*/ 	.word	0x00002ab0


	//----- nvinfo : EIATTR_VRC_CTA_INIT_COUNT
	.align		4
.L_46:
        /*017c*/ 	.byte	0x02, 0x4a
        /*017e*/ 	.byte	0x80
	.zero		1


	//----- nvinfo : EIATTR_MBARRIER_INSTR_OFFSETS
	.align		4
        /*0180*/ 	.byte	0x04, 0x39
        /*0182*/ 	.short	(.L_48 - .L_47)


	//   ....[0]....
.L_47:
        /*0184*/ 	.word	0x000017e0
        /*0188*/ 	.word	0x000000ff
        /*018c*/ 	.word	0x0000c000
        /*0190*/ 	.short	0x0100
        /*0192*/ 	.byte	0x08
	.zero		1


	//   ....[1]....
        /*0194*/ 	.word	0x000017f0
        /*0198*/ 	.word	0x000000ff
        /*019c*/ 	.word	0x0000c020
        /*01a0*/ 	.short	0x0100
        /*01a2*/ 	.byte	0x08
	.zero		1


	//   ....[2]....
        /*01a4*/ 	.word	0x000018a0
        /*01a8*/ 	.word	0x000000ff
        /*01ac*/ 	.word	0x0000c008
        /*01b0*/ 	.short	0x0100
        /*01b2*/ 	.byte	0x08
	.zero		1


	//   ....[3]....
        /*01b4*/ 	.word	0x000018b0
        /*01b8*/ 	.word	0x000000ff
        /*01bc*/ 	.word	0x0000c028
        /*01c0*/ 	.short	0x0100
        /*01c2*/ 	.byte	0x08
	.zero		1


	//   ....[4]....
        /*01c4*/ 	.word	0x000019c0
        /*01c8*/ 	.word	0x000000ff
        /*01cc*/ 	.word	0x0000c010
        /*01d0*/ 	.short	0x0100
        /*01d2*/ 	.byte	0x08
	.zero		1


	//   ....[5]....
        /*01d4*/ 	.word	0x000019d0
        /*01d8*/ 	.word	0x000000ff
        /*01dc*/ 	.word	0x0000c030
        /*01e0*/ 	.short	0x0100
        /*01e2*/ 	.byte	0x08
	.zero		1


	//   ....[6]....
        /*01e4*/ 	.word	0x00001ba0
        /*01e8*/ 	.word	0x000000ff
        /*01ec*/ 	.word	0x0000c000
        /*01f0*/ 	.short	0x010a
        /*01f2*/ 	.byte	0x08
	.zero		1


	//   ....[7]....
        /*01f4*/ 	.word	0x00001e40
        /*01f8*/ 	.word	0x000000ff
        /*01fc*/ 	.word	0x0000c020
        /*0200*/ 	.short	0x010a
        /*0202*/ 	.byte	0x08
	.zero		1


	//   ....[8]....
        /*0204*/ 	.word	0x00002060
        /*0208*/ 	.word	0x000000ff
        /*020c*/ 	.word	0x0000c000
        /*0210*/ 	.short	0x010a
        /*0212*/ 	.byte	0x1c
	.zero		1


	//   ....[9]....
        /*0214*/ 	.word	0x00002330
        /*0218*/ 	.word	0x000000ff
        /*021c*/ 	.word	0x0000c020
        /*0220*/ 	.short	0x010a
        /*0222*/ 	.byte	0x1c
	.zero		1


	//   ....[10]....
        /*0224*/ 	.word	0x00002410
        /*0228*/ 	.word	0x000000ff
        /*022c*/ 	.word	0x0000c000
        /*0230*/ 	.short	0x0108
        /*0232*/ 	.byte	0x08
	.zero		1


	//   ....[11]....
        /*0234*/ 	.word	0x00002420
        /*0238*/ 	.word	0x000000ff
        /*023c*/ 	.word	0x0000c020
        /*0240*/ 	.short	0x0108
        /*0242*/ 	.byte	0x08
	.zero		1


	//   ....[12]....
        /*0244*/ 	.word	0x00002470
        /*0248*/ 	.word	0x000000ff
        /*024c*/ 	.word	0x0000c008
        /*0250*/ 	.short	0x0108
        /*0252*/ 	.byte	0x08
	.zero		1


	//   ....[13]....
        /*0254*/ 	.word	0x00002480
        /*0258*/ 	.word	0x000000ff
        /*025c*/ 	.word	0x0000c028
        /*0260*/ 	.short	0x0108
        /*0262*/ 	.byte	0x08
	.zero		1


	//   ....[14]....
        /*0264*/ 	.word	0x000024d0
        /*0268*/ 	.word	0x000000ff
        /*026c*/ 	.word	0x0000c010
        /*0270*/ 	.short	0x0108
        /*0272*/ 	.byte	0x08
	.zero		1


	//   ....[15]....
        /*0274*/ 	.word	0x000024e0
        /*0278*/ 	.word	0x000000ff
        /*027c*/ 	.word	0x0000c030
        /*0280*/ 	.short	0x0108
        /*0282*/ 	.byte	0x08
	.zero		1


	//   ....[16]....
        /*0284*/ 	.word	0x00002ad0
        /*0288*/ 	.word	0x000000ff
        /*028c*/ 	.word	0x0000c000
        /*0290*/ 	.short	0x010a
        /*0292*/ 	.byte	0x08
	.zero		1


	//   ....[17]....
        /*0294*/ 	.word	0x00002b00
        /*0298*/ 	.word	0x000000ff
        /*029c*/ 	.word	0x0000c020
        /*02a0*/ 	.short	0x010a
        /*02a2*/ 	.byte	0x08
	.zero		1


	//   ....[18]....
        /*02a4*/ 	.word	0x00002b30
        /*02a8*/ 	.word	0x000000ff
        /*02ac*/ 	.word	0x0000c000
        /*02b0*/ 	.short	0x010a
        /*02b2*/ 	.byte	0x1c
	.zero		1


	//   ....[19]....
        /*02b4*/ 	.word	0x00002b60
        /*02b8*/ 	.word	0x000000ff
        /*02bc*/ 	.word	0x0000c020
        /*02c0*/ 	.short	0x010a
        /*02c2*/ 	.byte	0x1c
	.zero		1


	//----- nvinfo : EIATTR_NUM_MBARRIERS
	.align		4
.L_48:
        /*02c4*/ 	.byte	0x03, 0x38
        /*02c6*/ 	.short	0x0006


	//----- nvinfo : EIATTR_EXIT_INSTR_OFFSETS
	.align		4
        /*02c8*/ 	.byte	0x04, 0x1c
        /*02ca*/ 	.short	(.L_50 - .L_49)


	//   ....[0]....
.L_49:
        /*02cc*/ 	.word	0x00002ac0


	//----- nvinfo : EIATTR_REQNTID
	.align		4
.L_50:
        /*02d0*/ 	.byte	0x04, 0x10
        /*02d2*/ 	.short	(.L_52 - .L_51)
.L_51:
        /*02d4*/ 	.word	0x00000080
        /*02d8*/ 	.word	0x00000001
        /*02dc*/ 	.word	0x00000001


	//----- nvinfo : EIATTR_CRS_STACK_SIZE
	.align		4
.L_52:
        /*02e0*/ 	.byte	0x04, 0x1e
        /*02e2*/ 	.short	(.L_54 - .L_53)
.L_53:
        /*02e4*/ 	.word	0x00000000


	//----- nvinfo : EIATTR_CBANK_PARAM_SIZE
	.align		4
.L_54:
        /*02e8*/ 	.byte	0x03, 0x19
        /*02ea*/ 	.short	0x0050


	//----- nvinfo : EIATTR_PARAM_CBANK
	.align		4
        /*02ec*/ 	.byte	0x04, 0x0a
        /*02ee*/ 	.short	(.L_56 - .L_55)
	.align		4
.L_55:
        /*02f0*/ 	.word	index@(.nv.constant0.gluon_tcgen05)
        /*02f4*/ 	.short	0x0380
        /*02f6*/ 	.short	0x0050


	//----- nvinfo : EIATTR_SW_WAR
	.align		4
.L_56:
        /*02f8*/ 	.byte	0x04, 0x36
        /*02fa*/ 	.short	(.L_58 - .L_57)
.L_57:
        /*02fc*/ 	.word	0x00000008
.L_58:


//--------------------- .nv.compat                --------------------------
	.section	.nv.compat,"",@"SHT_CUDA_COMPAT_INFO"
	.align	4
        /*0000*/ 	.byte	0x02, 0x02, 0x02, 0x00, 0x02, 0x05, 0x05, 0x00, 0x02, 0x03, 0x03, 0x00, 0x02, 0x06, 0x01, 0x00


//--------------------- .nv.callgraph             --------------------------
	.section	.nv.callgraph,"",@"SHT_CUDA_CALLGRAPH"
	.align	4
	.sectionentsize	8
	.align		4
        /*0000*/ 	.word	0x00000000
	.align		4
        /*0004*/ 	.word	0xffffffff
	.align		4
        /*0008*/ 	.word	0x00000000
	.align		4
        /*000c*/ 	.word	0xfffffffe
	.align		4
        /*0010*/ 	.word	0x00000000
	.align		4
        /*0014*/ 	.word	0xfffffffd
	.align		4
        /*0018*/ 	.word	0x00000000
	.align		4
        /*001c*/ 	.word	0xfffffffc


//--------------------- .text.gluon_tcgen05       --------------------------
	.section	.text.gluon_tcgen05,"ax",@progbits
	.align	128
        .global         gluon_tcgen05
        .type           gluon_tcgen05,@function
        .size           gluon_tcgen05,(.L_x_81 - gluon_tcgen05)
        .other          gluon_tcgen05,@"STO_CUDA_ENTRY STV_DEFAULT"
gluon_tcgen05:
.text.gluon_tcgen05:
[----:B------:R-:W1:Y:S01]  /*0000*/  LDC R1, c[0x0][0x37c] ;  /* 0x0000df00ff017b82 */ /* 0x000e620000000800 */
[----:B------:R-:W2:Y:S02]  /*0010*/  S2R R0, SR_TID.X ;  /* 0x0000000000007919 */ /* 0x000ea40000002100 */
[----:B--2---:R-:W-:-:S13]  /*0020*/  ISETP.GE.U32.AND P2, PT, R0, 0x20, PT ;  /* 0x000000200000780c */ /* 0x004fda0003f46070 */
[----:B------:R-:W-:Y:S05]  /*0030*/  @P2 BRA `(.L_x_0) ;  /* 0x0000000000b82947 */ /* 0x000fea0003800000 */
[----:B------:R-:W2:Y:S01]  /*0040*/  S2UR UR6, SR_CgaCtaId ;  /* 0x00000000000679c3 */ /* 0x000ea20000008800 */
[----:B------:R-:W-:Y:S01]  /*0050*/  NOP ;  /* 0x0000000000007918 */ /* 0x000fe20000000000 */
[----:B------:R-:W-:Y:S02]  /*0060*/  UMOV UR4, 0x40 ;  /* 0x0000004000047882 */ /* 0x000fe40000000000 */
[----:B--2---:R-:W-:-:S09]  /*0070*/  ULEA UR4, UR6, UR4, 0x18 ;  /* 0x0000000406047291 */ /* 0x004fd2000f8ec0ff */
[----:B------:R-:W2:Y:S01]  /*0080*/  LDS.U8 R2, [UR4] ;  /* 0x00000004ff027984 */ /* 0x000ea20008000000 */
[----:B------:R-:W-:Y:S02]  /*0090*/  UMOV UR4, 0x400 ;  /* 0x0000040000047882 */ /* 0x000fe40000000000 */
[----:B------:R-:W-:Y:S01]  /*00a0*/  ULEA UR4, UR6, UR4, 0x18 ;  /* 0x0000000406047291 */ /* 0x000fe2000f8ec0ff */
[----:B--2---:R-:W-:-:S13]  /*00b0*/  ISETP.NE.AND P0, PT, R2, RZ, PT ;  /* 0x000000ff0200720c */ /* 0x004fda0003f05270 */
[----:B------:R-:W-:Y:S05]  /*00c0*/  @P0 BRA `(.L_x_1) ;  /* 0x00000000007c0947 */ /* 0x000fea0003800000 */
[----:B------:R-:W-:-:S13]  /*00d0*/  ELECT P0, URZ, PT ;  /* 0x0000000000ff782f */ /* 0x000fda0003800000 */
[----:B------:R-:W-:Y:S05]  /*00e0*/  @!P0 BRA `(.L_x_2) ;  /* 0x0000000000848947 */ /* 0x000fea0003800000 */
[----:B------:R-:W-:Y:S01]  /*00f0*/  UMOV UR5, 0x2 ;  /* 0x0000000200057882 */ /* 0x000fe20000000000 */
[----:B------:R-:W-:Y:S02]  /*0100*/  IMAD.MOV.U32 R5, RZ, RZ, 0x1 ;  /* 0x00000001ff057424 */ /* 0x000fe400078e00ff */
[----:B------:R-:W-:Y:S02]  /*0110*/  IMAD.MOV.U32 R3, RZ, RZ, 0x3 ;  /* 0x00000003ff037424 */ /* 0x000fe400078e00ff */
[----:B------:R-:W-:Y:S04]  /*0120*/  DEPBAR.LE SB2, 0x36 ;  /* 0x0000ad800000791a */ /* 0x000fe80000000000 */
[----:B------:R-:W2:Y:S02]  /*0130*/  UTCATOMSWS.FIND_AND_SET.ALIGN UP0, UR5, UR5 ;  /* 0x00000005000575e3 */ /* 0x000ea40008000800 */
[----:B--2---:R-:W-:-:S04]  /*0140*/  PLOP3.LUT P0, PT, PT, PT, UP0, 0x80, 0x8 ;  /* 0x000000000008781c */ /* 0x004fc80003f0f008 */
[----:B------:R-:W-:-:S04]  /*0150*/  SEL R2, RZ, 0xffffffff, !P0 ;  /* 0xffffffffff027807 */ /* 0x000fc80004000000 */
[----:B------:R-:W-:Y:S01]  /*0160*/  ISETP.NE.AND P0, PT, R2, RZ, PT ;  /* 0x000000ff0200720c */ /* 0x000fe20003f05270 */
[----:B------:R-:W-:-:S12]  /*0170*/  IMAD.U32 R2, RZ, RZ, UR5 ;  /* 0x00000005ff027e24 */ /* 0x000fd8000f8e00ff */
[----:B------:R-:W-:Y:S05]  /*0180*/  @P0 BRA `(.L_x_3) ;  /* 0x0000000000240947 */ /* 0x000fea0003800000 */
.L_x_4:
[----:B------:R-:W-:Y:S05]  /*0190*/  NANOSLEEP 0x64 ;  /* 0x000000640000795d */ /* 0x000fea0003800000 */
[----:B------:R-:W-:-:S05]  /*01a0*/  UMOV UR5, 0x2 ;  /* 0x0000000200057882 */ /* 0x000fca0000000000 */
[----:B------:R-:W-:Y:S04]  /*01b0*/  DEPBAR.LE SB2, 0x36 ;  /* 0x0000ad800000791a */ /* 0x000fe80000000000 */
[----:B------:R-:W2:Y:S02]  /*01c0*/  UTCATOMSWS.FIND_AND_SET.ALIGN UP0, UR5, UR5 ;  /* 0x00000005000575e3 */ /* 0x000ea40008000800 */
[----:B--2---:R-:W-:-:S04]  /*01d0*/  PLOP3.LUT P0, PT, PT, PT, UP0, 0x80, 0x8 ;  /* 0x000000000008781c */ /* 0x004fc80003f0f008 */
[----:B------:R-:W-:-:S04]  /*01e0*/  SEL R2, RZ, 0xffffffff, !P0 ;  /* 0xffffffffff027807 */ /* 0x000fc80004000000 */
[----:B------:R-:W-:Y:S01]  /*01f0*/  ISETP.NE.AND P0, PT, R2, RZ, PT ;  /* 0x000000ff0200720c */ /* 0x000fe20003f05270 */
[----:B------:R-:W-:-:S12]  /*0200*/  IMAD.U32 R2, RZ, RZ, UR5 ;  /* 0x00000005ff027e24 */ /* 0x000fd8000f8e00ff */
[----:B------:R-:W-:Y:S05]  /*0210*/  @!P0 BRA `(.L_x_4) ;  /* 0xfffffffc00dc8947 */ /* 0x000fea000383ffff */
.L_x_3:
[C---:B------:R-:W-:Y:S01]  /*0220*/  VIADD R4, R2.reuse, 0x10 ;  /* 0x0000001002047836 */ /* 0x040fe20000000000 */
[----:B------:R-:W-:Y:S01]  /*0230*/  UMOV UR5, 0x50 ;  /* 0x0000005000057882 */ /* 0x000fe20000000000 */
[----:B------:R-:W-:Y:S01]  /*0240*/  SHF.L.U32 R3, R3, R2, RZ ;  /* 0x0000000203037219 */ /* 0x000fe200000006ff */
[----:B------:R-:W-:Y:S01]  /*0250*/  ULEA UR5, UR6, UR5, 0x18 ;  /* 0x0000000506057291 */ /* 0x000fe2000f8ec0ff */
[----:B------:R-:W-:Y:S01]  /*0260*/  IMAD.SHL.U32 R2, R2, 0x20, RZ ;  /* 0x0000002002027824 */ /* 0x000fe200078e00ff */
[----:B------:R-:W-:-:S04]  /*0270*/  SHF.L.U32 R4, R5, R4, RZ ;  /* 0x0000000405047219 */ /* 0x000fc800000006ff */
[----:B------:R-:W-:-:S05]  /*0280*/  LOP3.LUT R3, R4, R3, RZ, 0xfc, !PT ;  /* 0x0000000304037212 */ /* 0x000fca00078efcff */
[----:B------:R2:W-:Y:S04]  /*0290*/  ATOMS.OR RZ, [UR5], R3 ;  /* 0x00000003ffff798c */ /* 0x0005e8000b000005 */
[----:B------:R2:W-:Y:S01]  /*02a0*/  STS [UR4], R2 ;  /* 0x00000002ff007988 */ /* 0x0005e20008000804 */
[----:B------:R-:W-:Y:S05]  /*02b0*/  BRA `(.L_x_2) ;  /* 0x0000000000107947 */ /* 0x000fea0003800000 */
.L_x_1:
[----:B------:R-:W-:Y:S01]  /*02c0*/  IMAD.MOV.U32 R3, RZ, RZ, -0x1 ;  /* 0xffffffffff037424 */ /* 0x000fe200078e00ff */
[----:B------:R-:W-:-:S04]  /*02d0*/  MOV R2, 0x300 ;  /* 0x0000030000027802 */ /* 0x000fc80000000f00 */
[----:B------:R2:W-:Y:S03]  /*02e0*/  STS [UR4], R3 ;  /* 0x00000003ff007988 */ /* 0x0005e60008000804 */
[----:B-12---:R-:W-:Y:S05]  /*02f0*/  CALL.REL.NOINC `($__internal_1_$__cuda_sm10x_tcgen05_guardrail_trap_phase_invalid_during_alloc) ;  /* 0x0000002800307944 */ /* 0x006fea0003c00000 */
.L_x_2:
[----:B------:R-:W-:Y:S05]  /*0300*/  WARPSYNC.ALL ;  /* 0x0000000000007948 */ /* 0x000fea0003800000 */
[----:B------:R-:W-:Y:S01]  /*0310*/  NOP ;  /* 0x0000000000007918 */ /* 0x000fe20000000000 */
.L_x_0:
[----:B------:R-:W3:Y:S08]  /*0320*/  S2UR UR4, SR_CgaCtaId ;  /* 0x00000000000479c3 */ /* 0x000ef00000008800 */
[----:B------:R-:W-:Y:S01]  /*0330*/  BAR.SYNC.DEFER_BLOCKING 0x0 ;  /* 0x0000000000007b1d */ /* 0x000fe20000010000 */
[----:B------:R-:W-:-:S05]  /*0340*/  LOP3.LUT R36, R0, 0x7f, RZ, 0xc0, !PT ;  /* 0x0000007f00247812 */ /* 0x000fca00078ec0ff */
[----:B------:R-:W-:Y:S02]  /*0350*/  UMOV UR8, 0x400 ;  /* 0x0000040000087882 */ /* 0x000fe40000000000 */
[----:B--2---:R-:W2:Y:S08]  /*0360*/  LDC R3, c[0x0][0x398] ;  /* 0x0000e600ff037b82 */ /* 0x004eb00000000800 */
[----:B------:R-:W4:Y:S01]  /*0370*/  LDC R6, c[0x0][0x3a0] ;  /* 0x0000e800ff067b82 */ /* 0x000f220000000800 */
[----:B---3--:R-:W-:-:S07]  /*0380*/  ULEA UR8, UR4, UR8, 0x18 ;  /* 0x0000000804087291 */ /* 0x008fce000f8ec0ff */
[----:B------:R-:W3:Y:S02]  /*0390*/  S2UR UR9, SR_CTAID.Y ;  /* 0x00000000000979c3 */ /* 0x000ee40000002600 */
[----:B------:R-:W5:Y:S06]  /*03a0*/  LDS R4, [UR8] ;  /* 0x00000008ff047984 */ /* 0x000f6c0008000800 */
[----:B------:R-:W-:Y:S06]  /*03b0*/  BAR.SYNC.DEFER_BLOCKING 0x0 ;  /* 0x0000000000007b1d */ /* 0x000fec0000010000 */
[----:B------:R-:W-:Y:S05]  /*03c0*/  @P2 BRA `(.L_x_5) ;  /* 0x0000000000182947 */ /* 0x000fea0003800000 */
[----:B------:R-:W-:Y:S01]  /*03d0*/  ELECT P0, URZ, PT ;  /* 0x0000000000ff782f */ /* 0x000fe20003800000 */
[----:B------:R-:W-:Y:S01]  /*03e0*/  IMAD.MOV.U32 R2, RZ, RZ, 0x1 ;  /* 0x00000001ff027424 */ /* 0x000fe200078e00ff */
[----:B------:R-:W-:Y:S01]  /*03f0*/  UMOV UR5, 0x40 ;  /* 0x0000004000057882 */ /* 0x000fe20000000000 */
[----:B------:R-:W-:Y:S01]  /*0400*/  UVIRTCOUNT.DEALLOC.SMPOOL 0x80 ;  /* 0x000000800000784c */ /* 0x000fe20000000000 */
[----:B------:R-:W-:-:S09]  /*0410*/  ULEA UR5, UR4, UR5, 0x18 ;  /* 0x0000000504057291 */ /* 0x000fd2000f8ec0ff */
[----:B------:R5:W-:Y:S03]  /*0420*/  @P0 STS.U8 [UR5], R2 ;  /* 0x00000002ff000988 */ /* 0x000be60008000005 */
.L_x_5:
[----:B------:R-:W5:Y:S01]  /*0430*/  S2UR UR4, SR_CTAID.Z ;  /* 0x00000000000479c3 */ /* 0x000f620000002700 */
[----:B------:R-:W4:Y:S01]  /*0440*/  LDCU UR5, c[0x0][0x370] ;  /* 0x00006e00ff0577ac */ /* 0x000f220008000800 */
[C---:B------:R-:W-:Y:S01]  /*0450*/  ISETP.GE.U32.AND P0, PT, R36.reuse, 0x20, PT ;  /* 0x000000202400780c */ /* 0x040fe20003f06070 */
[----:B--2--5:R-:W-:Y:S01]  /*0460*/  VIADD R2, R3, 0xffffffff ;  /* 0xffffffff03027836 */ /* 0x024fe20000000000 */
[C---:B------:R-:W-:Y:S01]  /*0470*/  ISETP.NE.U32.AND P3, PT, R36.reuse, RZ, PT ;  /* 0x000000ff2400720c */ /* 0x040fe20003f65070 */
[----:B------:R-:W2:Y:S01]  /*0480*/  LDCU UR6, c[0x0][0x374] ;  /* 0x00006e80ff0677ac */ /* 0x000ea20008000800 */
[----:B------:R-:W-:Y:S01]  /*0490*/  LEA R10, R36, UR8, 0x2 ;  /* 0x00000008240a7c11 */ /* 0x000fe2000f8e10ff */
[----:B----4-:R-:W-:Y:S01]  /*04a0*/  VIADD R11, R6, 0xffffffff ;  /* 0xffffffff060b7836 */ /* 0x010fe20000000000 */
[----:B------:R-:W4:Y:S01]  /*04b0*/  S2UR UR7, SR_CTAID.X ;  /* 0x00000000000779c3 */ /* 0x000f220000002500 */
[----:B------:R-:W5:Y:S01]  /*04c0*/  LDCU.64 UR20, c[0x0][0x3c0] ;  /* 0x00007800ff1477ac */ /* 0x000f620008000a00 */
[----:B------:R-:W-:Y:S01]  /*04d0*/  R2UR UR23, R4 ;  /* 0x00000000041772ca */ /* 0x000fe200000e0000 */
[----:B------:R-:W-:Y:S04]  /*04e0*/  BSSY.RECONVERGENT B0, `(.L_x_6) ;  /* 0x0000011000007945 */ /* 0x000fe80003800200 */
[----:B------:R3:W-:Y:S01]  /*04f0*/  @!P0 STS [R10], RZ ;  /* 0x000000ff0a008388 */ /* 0x0007e20000000800 */
[----:B------:R-:W-:-:S03]  /*0500*/  NOP ;  /* 0x0000000000007918 */ /* 0x000fc60000000000 */
[----:B------:R3:W-:Y:S02]  /*0510*/  @!P3 STS [UR8+0x24], R2 ;  /* 0x00002402ff00b988 */ /* 0x0007e40008000808 */
[----:B--23--:R-:W-:Y:S02]  /*0520*/  UIMAD UR4, UR4, UR6, UR9 ;  /* 0x00000006040472a4 */ /* 0x00cfe4000f8e0209 */
[----:B------:R2:W-:Y:S02]  /*0530*/  @!P3 STS [UR8+0x20], R11 ;  /* 0x0000200bff00b988 */ /* 0x0005e40008000808 */
[----:B----4-:R-:W-:-:S04]  /*0540*/  UIMAD UR4, UR4, UR5, UR7 ;  /* 0x00000005040472a4 */ /* 0x010fc8000f8e0207 */
[----:B------:R-:W-:-:S04]  /*0550*/  UIMAD UR4, UR4, 0x180, URZ ;  /* 0x00000180040478a4 */ /* 0x000fc8000f8e02ff */
[----:B-----5:R-:W-:-:S04]  /*0560*/  UIADD3 UR24, UP0, UPT, UR4, UR20, URZ ;  /* 0x0000001404187290 */ /* 0x020fc8000ff1e0ff */
[----:B------:R-:W-:Y:S01]  /*0570*/  ULEA.HI.X.SX32 UR25, UR4, UR21, 0x1, UP0 ;  /* 0x0000001504197291 */ /* 0x000fe200080f0eff */
[----:B--2---:R-:W-:Y:S11]  /*0580*/  @P3 BRA `(.L_x_7) ;  /* 0x0000000000183947 */ /* 0x004ff60003800000 */
[----:B------:R-:W2:Y:S01]  /*0590*/  LDS R3, [UR8+0x8] ;  /* 0x00000808ff037984 */ /* 0x000ea20008000800 */
[----:B------:R-:W3:Y:S01]  /*05a0*/  LDC.64 R8, c[0x0][0x380] ;  /* 0x0000e000ff087b82 */ /* 0x000ee20000000a00 */
[----:B------:R-:W-:Y:S02]  /*05b0*/  IMAD.MOV.U32 R4, RZ, RZ, 0x70 ;  /* 0x00000070ff047424 */ /* 0x000fe400078e00ff */
[----:B---3--:R3:W-:Y:S03]  /*05c0*/  STS.64 [UR8], R8 ;  /* 0x00000008ff007988 */ /* 0x0087e60008000a08 */
[----:B--2---:R-:W-:-:S05]  /*05d0*/  LOP3.LUT R3, R3, 0x10, R4, 0xd8, !PT ;  /* 0x0000001003037812 */ /* 0x004fca00078ed804 */
[----:B------:R3:W-:Y:S02]  /*05e0*/  STS [UR8+0x8], R3 ;  /* 0x00000803ff007988 */ /* 0x0007e40008000808 */
.L_x_7:
[----:B------:R-:W-:Y:S05]  /*05f0*/  BSYNC.RECONVERGENT B0 ;  /* 0x0000000000007941 */ /* 0x000fea0003800200 */
.L_x_6:
[----:B------:R-:W-:Y:S04]  /*0600*/  BSSY.RECONVERGENT B0, `(.L_x_8) ;  /* 0x000000a000007945 */ /* 0x000fe80003800200 */
[----:B------:R-:W-:Y:S05]  /*0610*/  @P3 BRA `(.L_x_9) ;  /* 0x0000000000203947 */ /* 0x000fea0003800000 */
[----:B---3--:R-:W2:Y:S01]  /*0620*/  LDS R3, [UR8+0x34] ;  /* 0x00003408ff037984 */ /* 0x008ea20008000800 */
[----:B------:R-:W-:Y:S02]  /*0630*/  IMAD.MOV.U32 R4, RZ, RZ, 0x3f000000 ;  /* 0x3f000000ff047424 */ /* 0x000fe400078e00ff */
[----:B------:R-:W-:Y:S01]  /*0640*/  @!P3 IMAD.MOV.U32 R5, RZ, RZ, 0x3f ;  /* 0x0000003fff05b424 */ /* 0x000fe200078e00ff */
[----:B------:R-:W3:Y:S02]  /*0650*/  @!P3 LDS R8, [UR8+0x38] ;  /* 0x00003808ff08b984 */ /* 0x000ee40008000800 */
[----:B--2---:R-:W-:Y:S02]  /*0660*/  LOP3.LUT R3, R3, 0xff000000, R4, 0xb8, !PT ;  /* 0xff00000003037812 */ /* 0x004fe400078eb804 */
[----:B---3--:R-:W-:-:S03]  /*0670*/  @!P3 LOP3.LUT R4, R8, 0xff, R5, 0xb8, !PT ;  /* 0x000000ff0804b812 */ /* 0x008fc600078eb805 */
[----:B------:R2:W-:Y:S04]  /*0680*/  STS [UR8+0x34], R3 ;  /* 0x00003403ff007988 */ /* 0x0005e80008000808 */
[----:B------:R2:W-:Y:S02]  /*0690*/  @!P3 STS [UR8+0x38], R4 ;  /* 0x00003804ff00b988 */ /* 0x0005e40008000808 */
.L_x_9:
[----:B------:R-:W-:Y:S05]  /*06a0*/  BSYNC.RECONVERGENT B0 ;  /* 0x0000000000007941 */ /* 0x000fea0003800200 */
.L_x_8:
[----:B------:R-:W-:Y:S04]  /*06b0*/  BSSY.RECONVERGENT B0, `(.L_x_10) ;  /* 0x000000e000007945 */ /* 0x000fe80003800200 */
[----:B------:R-:W-:Y:S05]  /*06c0*/  @P3 BRA `(.L_x_11) ;  /* 0x0000000000303947 */ /* 0x000fea0003800000 */
[----:B--2---:R-:W2:Y:S01]  /*06d0*/  LDS R4, [UR8+0x34] ;  /* 0x00003408ff047984 */ /* 0x004ea20008000800 */
[----:B------:R-:W4:Y:S03]  /*06e0*/  LDC.64 R12, c[0x0][0x3a8] ;  /* 0x0000ea00ff0c7b82 */ /* 0x000f260000000a00 */
[----:B---3--:R-:W3:Y:S01]  /*06f0*/  LDS R3, [UR8+0x1c] ;  /* 0x00001c08ff037984 */ /* 0x008ee20008000800 */
[C---:B----4-:R-:W-:Y:S01]  /*0700*/  SHF.L.U64.HI R8, R12.reuse, 0x1, R13 ;  /* 0x000000010c087819 */ /* 0x050fe2000001020d */
[----:B------:R-:W-:-:S03]  /*0710*/  IMAD.SHL.U32 R5, R12, 0x2, RZ ;  /* 0x000000020c057824 */ /* 0x000fc600078e00ff */
[--C-:B------:R-:W-:Y:S02]  /*0720*/  SHF.R.U32.HI R12, RZ, 0x4, R8.reuse ;  /* 0x00000004ff0c7819 */ /* 0x100fe40000011608 */
[----:B------:R-:W-:-:S05]  /*0730*/  SHF.R.U64 R5, R5, 0x4, R8 ;  /* 0x0000000405057819 */ /* 0x000fca0000001208 */
[----:B------:R4:W-:Y:S01]  /*0740*/  STS [UR8+0xc], R5 ;  /* 0x00000c05ff007988 */ /* 0x0009e20008000808 */
[----:B--2---:R-:W-:Y:S02]  /*0750*/  LOP3.LUT R4, R4, 0x7, RZ, 0xb8, !PT ;  /* 0x0000000704047812 */ /* 0x004fe400078eb8ff */
[----:B---3--:R-:W-:-:S03]  /*0760*/  LOP3.LUT R3, R3, 0xf, R12, 0xb8, !PT ;  /* 0x0000000f03037812 */ /* 0x008fc600078eb80c */
[----:B------:R4:W-:Y:S04]  /*0770*/  STS [UR8+0x34], R4 ;  /* 0x00003404ff007988 */ /* 0x0009e80008000808 */
[----:B------:R4:W-:Y:S02]  /*0780*/  STS [UR8+0x1c], R3 ;  /* 0x00001c03ff007988 */ /* 0x0009e40008000808 */
.L_x_11:
[----:B------:R-:W-:Y:S05]  /*0790*/  BSYNC.RECONVERGENT B0 ;  /* 0x0000000000007941 */ /* 0x000fea0003800200 */
.L_x_10:
[----:B------:R-:W-:Y:S04]  /*07a0*/  BSSY.RECONVERGENT B1, `(.L_x_12) ;  /* 0x000001a000017945 */ /* 0x000fe80003800200 */
[----:B------:R-:W-:Y:S04]  /*07b0*/  BSSY.RELIABLE B0, `(.L_x_13) ;  /* 0x0000015000007945 */ /* 0x000fe80003800100 */
[----:B------:R-:W-:Y:S05]  /*07c0*/  @P3 BRA `(.L_x_14) ;  /* 0x0000000000203947 */ /* 0x000fea0003800000 */
[----:B--234-:R-:W2:Y:S02]  /*07d0*/  LDS R3, [UR8+0x34] ;  /* 0x00003408ff037984 */ /* 0x01cea40008000800 */
[----:B--2---:R-:W-:-:S05]  /*07e0*/  LOP3.LUT R3, R3, 0x38, RZ, 0xb8, !PT ;  /* 0x0000003803037812 */ /* 0x004fca00078eb8ff */
[----:B------:R2:W-:Y:S01]  /*07f0*/  STS [UR8+0x34], R3 ;  /* 0x00003403ff007988 */ /* 0x0005e20008000808 */
[----:B------:R-:W-:Y:S05]  /*0800*/  @P3 BRA `(.L_x_15) ;  /* 0x0000000000203947 */ /* 0x000fea0003800000 */
[----:B--2---:R-:W2:Y:S01]  /*0810*/  LDS R3, [UR8+0x8] ;  /* 0x00000808ff037984 */ /* 0x004ea20008000800 */
[----:B------:R-:W-:-:S05]  /*0820*/  IMAD.MOV.U32 R4, RZ, RZ, 0x780 ;  /* 0x00000780ff047424 */ /* 0x000fca00078e00ff */
[----:B--2---:R-:W-:-:S05]  /*0830*/  LOP3.LUT R3, R3, 0x300, R4, 0xd8, !PT ;  /* 0x0000030003037812 */ /* 0x004fca00078ed804 */
[----:B------:R5:W-:Y:S02]  /*0840*/  STS [UR8+0x8], R3 ;  /* 0x00000803ff007988 */ /* 0x000be40008000808 */
.L_x_14:
[----:B------:R-:W-:Y:S05]  /*0850*/  @P3 BRA `(.L_x_16) ;  /* 0x0000000000283947 */ /* 0x000fea0003800000 */
[----:B--2345:R-:W2:Y:S02]  /*0860*/  LDS R3, [UR8+0x8] ;  /* 0x00000808ff037984 */ /* 0x03cea40008000800 */
[----:B--2---:R-:W-:-:S05]  /*0870*/  LOP3.LUT R3, R3, 0x1800, RZ, 0xb8, !PT ;  /* 0x0000180003037812 */ /* 0x004fca00078eb8ff */
[----:B------:R3:W-:Y:S02]  /*0880*/  STS [UR8+0x8], R3 ;  /* 0x00000803ff007988 */ /* 0x0007e40008000808 */
.L_x_15:
[----:B------:R-:W-:Y:S05]  /*0890*/  @P3 BREAK.RELIABLE B0 ;  /* 0x0000000000003942 */ /* 0x000fea0003800100 */
[----:B------:R-:W-:Y:S05]  /*08a0*/  @P3 BRA `(.L_x_17) ;  /* 0x0000000000243947 */ /* 0x000fea0003800000 */
[----:B------:R-:W4:Y:S01]  /*08b0*/  LDS R4, [UR8+0x8] ;  /* 0x00000808ff047984 */ /* 0x000f220008000800 */
[----:B--23--:R-:W-:-:S05]  /*08c0*/  IMAD.MOV.U32 R3, RZ, RZ, 0x6000 ;  /* 0x00006000ff037424 */ /* 0x00cfca00078e00ff */
[----:B----4-:R-:W-:-:S04]  /*08d0*/  LOP3.LUT R3, R4, 0x6000, R3, 0xd8, !PT ;  /* 0x0000600004037812 */ /* 0x010fc800078ed803 */
[----:B------:R-:W-:-:S05]  /*08e0*/  LOP3.LUT R3, R3, 0x400000, RZ, 0xb8, !PT ;  /* 0x0040000003037812 */ /* 0x000fca00078eb8ff */
[----:B------:R2:W-:Y:S02]  /*08f0*/  STS [UR8+0x8], R3 ;  /* 0x00000803ff007988 */ /* 0x0005e40008000808 */
.L_x_16:
[----:B------:R-:W-:Y:S05]  /*0900*/  BSYNC.RELIABLE B0 ;  /* 0x0000000000007941 */ /* 0x000fea0003800100 */
.L_x_13:
[----:B--2345:R-:W2:Y:S02]  /*0910*/  @!P3 LDS R3, [UR8+0x8] ;  /* 0x00000808ff03b984 */ /* 0x03cea40008000800 */
[----:B--2---:R-:W-:-:S05]  /*0920*/  @!P3 LOP3.LUT R3, R3, 0x8000, RZ, 0xb8, !PT ;  /* 0x000080000303b812 */ /* 0x004fca00078eb8ff */
[----:B------:R4:W-:Y:S02]  /*0930*/  @!P3 STS [UR8+0x8], R3 ;  /* 0x00000803ff00b988 */ /* 0x0009e40008000808 */
.L_x_17:
[----:B------:R-:W-:Y:S05]  /*0940*/  BSYNC.RECONVERGENT B1 ;  /* 0x0000000000017941 */ /* 0x000fea0003800200 */
.L_x_12:
[----:B------:R-:W-:Y:S05]  /*0950*/  WARPSYNC.ALL ;  /* 0x0000000000007948 */ /* 0x000fea0003800000 */
[----:B------:R-:W-:Y:S01]  /*0960*/  NOP ;  /* 0x0000000000007918 */ /* 0x000fe20000000000 */
[----:B--234-:R-:W2:Y:S02]  /*0970*/  LDC R3, c[0x0][0x39c] ;  /* 0x0000e700ff037b82 */ /* 0x01cea40000000800 */
[----:B--2---:R-:W-:Y:S01]  /*0980*/  VIADD R3, R3, 0xffffffff ;  /* 0xffffffff03037836 */ /* 0x004fe20000000000 */
[----:B------:R-:W-:Y:S06]  /*0990*/  @P0 BRA `(.L_x_18) ;  /* 0x0000000000300947 */ /* 0x000fec0003800000 */
[----:B------:R-:W2:Y:S01]  /*09a0*/  S2R R4, SR_LANEID ;  /* 0x0000000000047919 */ /* 0x000ea20000000000 */
[----:B------:R-:W-:Y:S05]  /*09b0*/  WARPSYNC.ALL ;  /* 0x0000000000007948 */ /* 0x000fea0003800000 */
[----:B------:R-:W-:Y:S01]  /*09c0*/  NOP ;  /* 0x0000000000007918 */ /* 0x000fe20000000000 */
[----:B--2---:R-:W-:-:S05]  /*09d0*/  IMAD.SHL.U32 R7, R4, 0x4, RZ ;  /* 0x0000000404077824 */ /* 0x004fca00078e00ff */
[----:B------:R-:W2:Y:S01]  /*09e0*/  LDS R9, [R7+UR8] ;  /* 0x0000000807097984 */ /* 0x000ea20008000800 */
[----:B------:R-:W-:-:S05]  /*09f0*/  IADD3 R4, P1, PT, R7, UR24, RZ ;  /* 0x0000001807047c10 */ /* 0x000fca000ff3e0ff */
[----:B------:R-:W-:-:S05]  /*0a00*/  IMAD.X R5, RZ, RZ, UR25, P1 ;  /* 0x00000019ff057e24 */ /* 0x000fca00088e06ff */
[----:B--2---:R2:W3:Y:S01]  /*0a10*/  ATOMG.E.EXCH.STRONG.GPU PT, RZ, [R4], R9 ;  /* 0x0000000904ff73a8 */ /* 0x0044e200041ee100 */
[----:B------:R-:W-:-:S04]  /*0a20*/  DEPBAR {5,4,3,2,1,0} ;  /* 0x0000003f0000791a */ /* 0x000fc80000000000 */
[----:B------:R-:W4:Y:S02]  /*0a30*/  CCTL.E.C.LDCU.IV.DEEP [UR24] ;  /* 0x0000000018007540 */ /* 0x000f240009c08000 */
[----:B----4-:R2:W-:Y:S01]  /*0a40*/  UTMACCTL.IV [UR24] ;  /* 0x00000000180079b9 */ /* 0x0105e20008000000 */
[----:B------:R-:W-:Y:S01]  /*0a50*/  NOP ;  /* 0x0000000000007918 */ /* 0x000fe20000000000 */
.L_x_18:
[----:B------:R-:W-:Y:S05]  /*0a60*/  @P0 BRA `(.L_x_19) ;  /* 0x00000000000c0947 */ /* 0x000fea0003800000 */
[----:B------:R0:W-:Y:S01]  /*0a70*/  UTMACMDFLUSH ;  /* 0x00000000000079b7 */ /* 0x0001e20000000000 */
[----:B------:R-:W-:Y:S05]  /*0a80*/  @P0 BRA `(.L_x_19) ;  /* 0x0000000000040947 */ /* 0x000fea0003800000 */
[----:B------:R-:W-:-:S04]  /*0a90*/  DEPBAR.LE SB0, 0x0 ;  /* 0x000080000000791a */ /* 0x000fc80000000000 */
.L_x_19:
[----:B------:R-:W-:Y:S05]  /*0aa0*/  WARPSYNC.ALL ;  /* 0x0000000000007948 */ /* 0x000fea0003800000 */
[----:B------:R-:W-:Y:S01]  /*0ab0*/  NOP ;  /* 0x0000000000007918 */ /* 0x000fe20000000000 */
[----:B---3--:R-:W-:Y:S06]  /*0ac0*/  BAR.SYNC.DEFER_BLOCKING 0x0 ;  /* 0x0000000000007b1d */ /* 0x008fec0000010000 */
[----:B------:R-:W-:Y:S02]  /*0ad0*/  BSSY.RECONVERGENT B1, `(.L_x_20) ;  /* 0x000000b000017945 */ /* 0x000fe40003800200 */
[----:B------:R-:W-:Y:S06]  /*0ae0*/  BAR.SYNC.DEFER_BLOCKING 0x0 ;  /* 0x0000000000007b1d */ /* 0x000fec0000010000 */
[----:B------:R3:W-:Y:S01]  /*0af0*/  @!P0 STS [R10], RZ ;  /* 0x000000ff0a008388 */ /* 0x0007e20000000800 */
[----:B------:R-:W-:Y:S01]  /*0b00*/  NOP ;  /* 0x0000000000007918 */ /* 0x000fe20000000000 */
[----:B------:R-:W-:Y:S05]  /*0b10*/  @P3 BRA `(.L_x_21) ;  /* 0x0000000000183947 */ /* 0x000fea0003800000 */
[----:B--2---:R-:W2:Y:S01]  /*0b20*/  LDS R4, [UR8+0x8] ;  /* 0x00000808ff047984 */ /* 0x004ea20008000800 */
[----:B------:R-:W4:Y:S01]  /*0b30*/  LDC.64 R8, c[0x0][0x388] ;  /* 0x0000e200ff087b82 */ /* 0x000f220000000a00 */
[----:B------:R-:W-:Y:S02]  /*0b40*/  IMAD.MOV.U32 R5, RZ, RZ, 0x70 ;  /* 0x00000070ff057424 */ /* 0x000fe400078e00ff */
[----:B----4-:R4:W-:Y:S03]  /*0b50*/  STS.64 [UR8], R8 ;  /* 0x00000008ff007988 */ /* 0x0109e60008000a08 */
[----:B--2---:R-:W-:-:S05]  /*0b60*/  LOP3.LUT R4, R4, 0x10, R5, 0xd8, !PT ;  /* 0x0000001004047812 */ /* 0x004fca00078ed805 */
[----:B------:R4:W-:Y:S02]  /*0b70*/  STS [UR8+0x8], R4 ;  /* 0x00000804ff007988 */ /* 0x0009e40008000808 */
.L_x_21:
[----:B--2---:R-:W-:Y:S05]  /*0b80*/  BSYNC.RECONVERGENT B1 ;  /* 0x0000000000017941 */ /* 0x004fea0003800200 */
.L_x_20:
[----:B------:R-:W-:Y:S04]  /*0b90*/  BSSY.RECONVERGENT B1, `(.L_x_22) ;  /* 0x000000a000017945 */ /* 0x000fe80003800200 */
[----:B------:R-:W-:Y:S05]  /*0ba0*/  @P3 BRA `(.L_x_23) ;  /* 0x0000000000203947 */ /* 0x000fea0003800000 */
[----:B----4-:R-:W2:Y:S01]  /*0bb0*/  LDS R4, [UR8+0x34] ;  /* 0x00003408ff047984 */ /* 0x010ea20008000800 */
[----:B------:R-:W-:Y:S02]  /*0bc0*/  IMAD.MOV.U32 R7, RZ, RZ, 0x3f000000 ;  /* 0x3f000000ff077424 */ /* 0x000fe400078e00ff */
[----:B------:R-:W-:Y:S01]  /*0bd0*/  @!P3 IMAD.MOV.U32 R8, RZ, RZ, 0x3f ;  /* 0x0000003fff08b424 */ /* 0x000fe200078e00ff */
[----:B------:R-:W4:Y:S02]  /*0be0*/  @!P3 LDS R5, [UR8+0x38] ;  /* 0x00003808ff05b984 */ /* 0x000f240008000800 */
[----:B--2---:R-:W-:Y:S02]  /*0bf0*/  LOP3.LUT R4, R4, 0xff000000, R7, 0xb8, !PT ;  /* 0xff00000004047812 */ /* 0x004fe400078eb807 */
[----:B----4-:R-:W-:-:S03]  /*0c00*/  @!P3 LOP3.LUT R5, R5, 0xff, R8, 0xb8, !PT ;  /* 0x000000ff0505b812 */ /* 0x010fc600078eb808 */
[----:B------:R2:W-:Y:S04]  /*0c10*/  STS [UR8+0x34], R4 ;  /* 0x00003404ff007988 */ /* 0x0005e80008000808 */
[----:B------:R2:W-:Y:S02]  /*0c20*/  @!P3 STS [UR8+0x38], R5 ;  /* 0x00003805ff00b988 */ /* 0x0005e40008000808 */
.L_x_23:
[----:B------:R-:W-:Y:S05]  /*0c30*/  BSYNC.RECONVERGENT B1 ;  /* 0x0000000000017941 */ /* 0x000fea0003800200 */
.L_x_22:
[----:B------:R-:W-:Y:S04]  /*0c40*/  BSSY.RECONVERGENT B1, `(.L_x_24) ;  /* 0x0000004000017945 */ /* 0x000fe80003800200 */
[----:B------:R-:W-:Y:S05]  /*0c50*/  @P3 BRA `(.L_x_25) ;  /* 0x0000000000083947 */ /* 0x000fea0003800000 */
[----:B------:R5:W-:Y:S04]  /*0c60*/  STS [UR8+0x24], R11 ;  /* 0x0000240bff007988 */ /* 0x000be80008000808 */
[----:B------:R5:W-:Y:S02]  /*0c70*/  STS [UR8+0x20], R3 ;  /* 0x00002003ff007988 */ /* 0x000be40008000808 */
.L_x_25:
[----:B------:R-:W-:Y:S05]  /*0c80*/  BSYNC.RECONVERGENT B1 ;  /* 0x0000000000017941 */ /* 0x000fea0003800200 */
.L_x_24:
[----:B------:R-:W-:Y:S04]  /*0c90*/  BSSY.RECONVERGENT B1, `(.L_x_26) ;  /* 0x000000e000017945 */ /* 0x000fe80003800200 */
[----:B------:R-:W-:Y:S05]  /*0ca0*/  @P3 BRA `(.L_x_27) ;  /* 0x0000000000303947 */ /* 0x000fea0003800000 */
[----:B--2---:R-:W2:Y:S01]  /*0cb0*/  LDS R5, [UR8+0x34] ;  /* 0x00003408ff057984 */ /* 0x004ea20008000800 */
[----:B------:R-:W3:Y:S03]  /*0cc0*/  LDC.64 R12, c[0x0][0x3b0] ;  /* 0x0000ec00ff0c7b82 */ /* 0x000ee60000000a00 */
[----:B----4-:R-:W4:Y:S01]  /*0cd0*/  LDS R4, [UR8+0x1c] ;  /* 0x00001c08ff047984 */ /* 0x010f220008000800 */
[C---:B---3--:R-:W-:Y:S01]  /*0ce0*/  SHF.L.U64.HI R8, R12.reuse, 0x1, R13 ;  /* 0x000000010c087819 */ /* 0x048fe2000001020d */
[----:B------:R-:W-:-:S03]  /*0cf0*/  IMAD.SHL.U32 R7, R12, 0x2, RZ ;  /* 0x000000020c077824 */ /* 0x000fc600078e00ff */
[--C-:B------:R-:W-:Y:S02]  /*0d00*/  SHF.R.U32.HI R9, RZ, 0x4, R8.reuse ;  /* 0x00000004ff097819 */ /* 0x100fe40000011608 */
[----:B------:R-:W-:-:S05]  /*0d10*/  SHF.R.U64 R7, R7, 0x4, R8 ;  /* 0x0000000407077819 */ /* 0x000fca0000001208 */
[----:B------:R3:W-:Y:S01]  /*0d20*/  STS [UR8+0xc], R7 ;  /* 0x00000c07ff007988 */ /* 0x0007e20008000808 */
[----:B--2---:R-:W-:Y:S02]  /*0d30*/  LOP3.LUT R5, R5, 0x7, RZ, 0xb8, !PT ;  /* 0x0000000705057812 */ /* 0x004fe400078eb8ff */
[----:B----4-:R-:W-:-:S03]  /*0d40*/  LOP3.LUT R4, R4, 0xf, R9, 0xb8, !PT ;  /* 0x0000000f04047812 */ /* 0x010fc600078eb809 */
[----:B------:R3:W-:Y:S04]  /*0d50*/  STS [UR8+0x34], R5 ;  /* 0x00003405ff007988 */ /* 0x0007e80008000808 */
[----:B------:R3:W-:Y:S02]  /*0d60*/  STS [UR8+0x1c], R4 ;  /* 0x00001c04ff007988 */ /* 0x0007e40008000808 */
.L_x_27:
[----:B------:R-:W-:Y:S05]  /*0d70*/  BSYNC.RECONVERGENT B1 ;  /* 0x0000000000017941 */ /* 0x000fea0003800200 */
.L_x_26:
        /* <DEDUP_REMOVED lines=11> */
.L_x_30:
[----:B------:R-:W-:Y:S05]  /*0e30*/  @P3 BRA `(.L_x_32) ;  /* 0x0000000000283947 */ /* 0x000fea0003800000 */
[----:B--234-:R-:W2:Y:S02]  /*0e40*/  LDS R4, [UR8+0x8] ;  /* 0x00000808ff047984 */ /* 0x01cea40008000800 */
[----:B--2---:R-:W-:-:S05]  /*0e50*/  LOP3.LUT R4, R4, 0x1800, RZ, 0xb8, !PT ;  /* 0x0000180004047812 */ /* 0x004fca00078eb8ff */
[----:B------:R3:W-:Y:S02]  /*0e60*/  STS [UR8+0x8], R4 ;  /* 0x00000804ff007988 */ /* 0x0007e40008000808 */
.L_x_31:
[----:B------:R-:W-:Y:S05]  /*0e70*/  @P3 BREAK.RELIABLE B1 ;  /* 0x0000000000013942 */ /* 0x000fea0003800100 */
[----:B------:R-:W-:Y:S05]  /*0e80*/  @P3 BRA `(.L_x_33) ;  /* 0x0000000000243947 */ /* 0x000fea0003800000 */
[----:B--23--:R-:W2:Y:S01]  /*0e90*/  LDS R4, [UR8+0x8] ;  /* 0x00000808ff047984 */ /* 0x00cea20008000800 */
[----:B------:R-:W-:-:S05]  /*0ea0*/  IMAD.MOV.U32 R5, RZ, RZ, 0x6000 ;  /* 0x00006000ff057424 */ /* 0x000fca00078e00ff */
[----:B--2---:R-:W-:-:S04]  /*0eb0*/  LOP3.LUT R4, R4, 0x6000, R5, 0xd8, !PT ;  /* 0x0000600004047812 */ /* 0x004fc800078ed805 */
[----:B------:R-:W-:-:S05]  /*0ec0*/  LOP3.LUT R4, R4, 0x400000, RZ, 0xb8, !PT ;  /* 0x0040000004047812 */ /* 0x000fca00078eb8ff */
[----:B------:R2:W-:Y:S02]  /*0ed0*/  STS [UR8+0x8], R4 ;  /* 0x00000804ff007988 */ /* 0x0005e40008000808 */
.L_x_32:
[----:B------:R-:W-:Y:S05]  /*0ee0*/  BSYNC.RELIABLE B1 ;  /* 0x0000000000017941 */ /* 0x000fea0003800100 */
.L_x_29:
[----:B--234-:R-:W2:Y:S02]  /*0ef0*/  @!P3 LDS R4, [UR8+0x8] ;  /* 0x00000808ff04b984 */ /* 0x01cea40008000800 */
[----:B--2---:R-:W-:-:S05]  /*0f00*/  @!P3 LOP3.LUT R4, R4, 0x8000, RZ, 0xb8, !PT ;  /* 0x000080000404b812 */ /* 0x004fca00078eb8ff */
[----:B------:R4:W-:Y:S02]  /*0f10*/  @!P3 STS [UR8+0x8], R4 ;  /* 0x00000804ff00b988 */ /* 0x0009e40008000808 */
.L_x_33:
[----:B------:R-:W-:Y:S05]  /*0f20*/  BSYNC.RECONVERGENT B2 ;  /* 0x0000000000027941 */ /* 0x000fea0003800200 */
.L_x_28:
[----:B------:R-:W-:Y:S05]  /*0f30*/  WARPSYNC.ALL ;  /* 0x0000000000007948 */ /* 0x000fea0003800000 */
[----:B------:R-:W-:Y:S01]  /*0f40*/  NOP ;  /* 0x0000000000007918 */ /* 0x000fe20000000000 */
[----:B------:R-:W-:-:S04]  /*0f50*/  UIADD3 UR5, UPT, UPT, UR4, 0x80, URZ ;  /* 0x0000008004057890 */ /* 0x000fc8000fffe0ff */
[----:B------:R-:W-:-:S04]  /*0f60*/  UIADD3 UR26, UP0, UPT, UR5, UR20, URZ ;  /* 0x00000014051a7290 */ /* 0x000fc8000ff1e0ff */
[----:B------:R-:W-:Y:S01]  /*0f70*/  ULEA.HI.X.SX32 UR27, UR5, UR21, 0x1, UP0 ;  /* 0x00000015051b7291 */ /* 0x000fe200080f0eff */
[----:B------:R-:W-:Y:S11]  /*0f80*/  @P0 BRA `(.L_x_34) ;  /* 0x0000000000300947 */ /* 0x000ff60003800000 */
[----:B--234-:R-:W2:Y:S01]  /*0f90*/  S2R R4, SR_LANEID ;  /* 0x0000000000047919 */ /* 0x01cea20000000000 */
        /* <DEDUP_REMOVED lines=11> */
.L_x_34:
[----:B------:R-:W-:Y:S05]  /*1050*/  @P0 BRA `(.L_x_35) ;  /* 0x00000000000c0947 */ /* 0x000fea0003800000 */
[----:B------:R0:W-:Y:S01]  /*1060*/  UTMACMDFLUSH ;  /* 0x00000000000079b7 */ /* 0x0001e20000000000 */
[----:B------:R-:W-:Y:S05]  /*1070*/  @P0 BRA `(.L_x_35) ;  /* 0x0000000000040947 */ /* 0x000fea0003800000 */
[----:B------:R-:W-:-:S04]  /*1080*/  DEPBAR.LE SB0, 0x0 ;  /* 0x000080000000791a */ /* 0x000fc80000000000 */
.L_x_35:
        /* <DEDUP_REMOVED lines=8> */
[----:B--2-4-:R-:W2:Y:S01]  /*1110*/  LDS R4, [UR8+0x8] ;  /* 0x00000808ff047984 */ /* 0x014ea20008000800 */
[----:B------:R-:W4:Y:S01]  /*1120*/  LDC.64 R8, c[0x0][0x390] ;  /* 0x0000e400ff087b82 */ /* 0x000f220000000a00 */
[----:B------:R-:W-:Y:S02]  /*1130*/  IMAD.MOV.U32 R5, RZ, RZ, 0x70 ;  /* 0x00000070ff057424 */ /* 0x000fe400078e00ff */
[----:B----4-:R4:W-:Y:S03]  /*1140*/  STS.64 [UR8], R8 ;  /* 0x00000008ff007988 */ /* 0x0109e60008000a08 */
[----:B--2---:R-:W-:-:S05]  /*1150*/  LOP3.LUT R4, R4, 0x10, R5, 0xd8, !PT ;  /* 0x0000001004047812 */ /* 0x004fca00078ed805 */
[----:B------:R4:W-:Y:S02]  /*1160*/  STS [UR8+0x8], R4 ;  /* 0x00000804ff007988 */ /* 0x0009e40008000808 */
.L_x_37:
[----:B--2---:R-:W-:Y:S05]  /*1170*/  BSYNC.RECONVERGENT B2 ;  /* 0x0000000000027941 */ /* 0x004fea0003800200 */
.L_x_36:
[----:B------:R-:W-:Y:S04]  /*1180*/  BSSY.RECONVERGENT B3, `(.L_x_38) ;  /* 0x0000011000037945 */ /* 0x000fe80003800200 */
[----:B------:R-:W-:Y:S04]  /*1190*/  BSSY.RELIABLE B2, `(.L_x_39) ;  /* 0x000000e000027945 */ /* 0x000fe80003800100 */
[----:B------:R-:W-:Y:S05]  /*11a0*/  @P3 BRA `(.L_x_40) ;  /* 0x0000000000243947 */ /* 0x000fea0003800000 */
[----:B----4-:R-:W2:Y:S01]  /*11b0*/  LDS R4, [UR8+0x34] ;  /* 0x00003408ff047984 */ /* 0x010ea20008000800 */
[----:B------:R-:W-:-:S05]  /*11c0*/  IMAD.MOV.U32 R5, RZ, RZ, 0x3f000000 ;  /* 0x3f000000ff057424 */ /* 0x000fca00078e00ff */
[----:B--2---:R-:W-:-:S05]  /*11d0*/  LOP3.LUT R4, R4, 0xff000000, R5, 0xb8, !PT ;  /* 0xff00000004047812 */ /* 0x004fca00078eb805 */
[----:B------:R2:W-:Y:S01]  /*11e0*/  STS [UR8+0x34], R4 ;  /* 0x00003404ff007988 */ /* 0x0005e20008000808 */
[----:B------:R-:W-:Y:S05]  /*11f0*/  @P3 BRA `(.L_x_41) ;  /* 0x00000000001c3947 */ /* 0x000fea0003800000 */
[----:B--2---:R-:W2:Y:S01]  /*1200*/  LDS R4, [UR8+0x38] ;  /* 0x00003808ff047984 */ /* 0x004ea20008000800 */
[----:B------:R-:W-:-:S05]  /*1210*/  IMAD.MOV.U32 R5, RZ, RZ, 0x3f ;  /* 0x0000003fff057424 */ /* 0x000fca00078e00ff */
[----:B--2---:R-:W-:-:S05]  /*1220*/  LOP3.LUT R4, R4, 0xff, R5, 0xb8, !PT ;  /* 0x000000ff04047812 */ /* 0x004fca00078eb805 */
[----:B------:R2:W-:Y:S02]  /*1230*/  STS [UR8+0x38], R4 ;  /* 0x00003804ff007988 */ /* 0x0005e40008000808 */
.L_x_40:
[----:B------:R-:W-:Y:S05]  /*1240*/  @P3 BREAK.RELIABLE B2 ;  /* 0x0000000000023942 */ /* 0x000fea0003800100 */
[----:B------:R-:W-:Y:S05]  /*1250*/  @P3 BRA `(.L_x_42) ;  /* 0x00000000000c3947 */ /* 0x000fea0003800000 */
[----:B------:R2:W-:Y:S02]  /*1260*/  STS [UR8+0x20], R3 ;  /* 0x00002003ff007988 */ /* 0x0005e40008000808 */
.L_x_41:
[----:B------:R-:W-:Y:S05]  /*1270*/  BSYNC.RELIABLE B2 ;  /* 0x0000000000027941 */ /* 0x000fea0003800100 */
.L_x_39:
[----:B------:R2:W-:Y:S02]  /*1280*/  @!P3 STS [UR8+0x24], R2 ;  /* 0x00002402ff00b988 */ /* 0x0005e40008000808 */
.L_x_42:
[----:B------:R-:W-:Y:S05]  /*1290*/  BSYNC.RECONVERGENT B3 ;  /* 0x0000000000037941 */ /* 0x000fea0003800200 */
.L_x_38:
[----:B------:R-:W-:Y:S05]  /*12a0*/  WARPSYNC.ALL ;  /* 0x0000000000007948 */ /* 0x000fea0003800000 */
[----:B------:R-:W-:Y:S01]  /*12b0*/  NOP ;  /* 0x0000000000007918 */ /* 0x000fe20000000000 */
[----:B------:R-:W-:Y:S04]  /*12c0*/  BSSY.RECONVERGENT B3, `(.L_x_43) ;  /* 0x000000e000037945 */ /* 0x000fe80003800200 */
[----:B------:R-:W-:Y:S05]  /*12d0*/  @P3 BRA `(.L_x_44) ;  /* 0x0000000000303947 */ /* 0x000fea0003800000 */
[----:B--2--5:R-:W2:Y:S01]  /*12e0*/  LDS R3, [UR8+0x34] ;  /* 0x00003408ff037984 */ /* 0x024ea20008000800 */
[----:B----4-:R-:W4:Y:S03]  /*12f0*/  LDC.64 R4, c[0x0][0x3b8] ;  /* 0x0000ee00ff047b82 */ /* 0x010f260000000a00 */
[----:B------:R-:W5:Y:S01]  /*1300*/  LDS R2, [UR8+0x1c] ;  /* 0x00001c08ff027984 */ /* 0x000f620008000800 */
[C---:B----4-:R-:W-:Y:S01]  /*1310*/  SHF.L.U64.HI R5, R4.reuse, 0x1, R5 ;  /* 0x0000000104057819 */ /* 0x050fe20000010205 */
[----:B------:R-:W-:-:S03]  /*1320*/  IMAD.SHL.U32 R4, R4, 0x2, RZ ;  /* 0x0000000204047824 */ /* 0x000fc600078e00ff */
[--C-:B------:R-:W-:Y:S02]  /*1330*/  SHF.R.U32.HI R7, RZ, 0x4, R5.reuse ;  /* 0x00000004ff077819 */ /* 0x100fe40000011605 */
[----:B------:R-:W-:-:S05]  /*1340*/  SHF.R.U64 R4, R4, 0x4, R5 ;  /* 0x0000000404047819 */ /* 0x000fca0000001205 */
[----:B------:R4:W-:Y:S01]  /*1350*/  STS [UR8+0xc], R4 ;  /* 0x00000c04ff007988 */ /* 0x0009e20008000808 */
[----:B--2---:R-:W-:Y:S02]  /*1360*/  LOP3.LUT R3, R3, 0x7, RZ, 0xb8, !PT ;  /* 0x0000000703037812 */ /* 0x004fe400078eb8ff */
[----:B-----5:R-:W-:-:S03]  /*1370*/  LOP3.LUT R2, R2, 0xf, R7, 0xb8, !PT ;  /* 0x0000000f02027812 */ /* 0x020fc600078eb807 */
[----:B------:R4:W-:Y:S04]  /*1380*/  STS [UR8+0x34], R3 ;  /* 0x00003403ff007988 */ /* 0x0009e80008000808 */
[----:B------:R4:W-:Y:S02]  /*1390*/  STS [UR8+0x1c], R2 ;  /* 0x00001c02ff007988 */ /* 0x0009e40008000808 */
.L_x_44:
[----:B------:R-:W-:Y:S05]  /*13a0*/  BSYNC.RECONVERGENT B3 ;  /* 0x0000000000037941 */ /* 0x000fea0003800200 */
.L_x_43:
[----:B------:R-:W-:Y:S04]  /*13b0*/  BSSY.RECONVERGENT B4, `(.L_x_45) ;  /* 0x000001a000047945 */ /* 0x000fe80003800200 */
[----:B------:R-:W-:Y:S04]  /*13c0*/  BSSY.RELIABLE B3, `(.L_x_46) ;  /* 0x0000015000037945 */ /* 0x000fe80003800100 */
[----:B------:R-:W-:Y:S05]  /*13d0*/  @P3 BRA `(.L_x_47) ;  /* 0x0000000000203947 */ /* 0x000fea0003800000 */
[----:B--2-4-:R-:W2:Y:S02]  /*13e0*/  LDS R2, [UR8+0x34] ;  /* 0x00003408ff027984 */ /* 0x014ea40008000800 */
[----:B--2---:R-:W-:-:S05]  /*13f0*/  LOP3.LUT R2, R2, 0x38, RZ, 0xb8, !PT ;  /* 0x0000003802027812 */ /* 0x004fca00078eb8ff */
[----:B------:R2:W-:Y:S01]  /*1400*/  STS [UR8+0x34], R2 ;  /* 0x00003402ff007988 */ /* 0x0005e20008000808 */
[----:B------:R-:W-:Y:S05]  /*1410*/  @P3 BRA `(.L_x_48) ;  /* 0x0000000000203947 */ /* 0x000fea0003800000 */
[----:B--2---:R-:W2:Y:S01]  /*1420*/  LDS R2, [UR8+0x8] ;  /* 0x00000808ff027984 */ /* 0x004ea20008000800 */
[----:B-----5:R-:W-:-:S05]  /*1430*/  IMAD.MOV.U32 R3, RZ, RZ, 0x780 ;  /* 0x00000780ff037424 */ /* 0x020fca00078e00ff */
[----:B--2---:R-:W-:-:S05]  /*1440*/  LOP3.LUT R2, R2, 0x300, R3, 0xd8, !PT ;  /* 0x0000030002027812 */ /* 0x004fca00078ed803 */
[----:B------:R2:W-:Y:S02]  /*1450*/  STS [UR8+0x8], R2 ;  /* 0x00000802ff007988 */ /* 0x0005e40008000808 */
.L_x_47:
[----:B------:R-:W-:Y:S05]  /*1460*/  @P3 BRA `(.L_x_49) ;  /* 0x0000000000283947 */ /* 0x000fea0003800000 */
[----:B--2-4-:R-:W2:Y:S02]  /*1470*/  LDS R2, [UR8+0x8] ;  /* 0x00000808ff027984 */ /* 0x014ea40008000800 */
[----:B--2---:R-:W-:-:S05]  /*1480*/  LOP3.LUT R2, R2, 0x1800, RZ, 0xb8, !PT ;  /* 0x0000180002027812 */ /* 0x004fca00078eb8ff */
[----:B------:R4:W-:Y:S02]  /*1490*/  STS [UR8+0x8], R2 ;  /* 0x00000802ff007988 */ /* 0x0009e40008000808 */
.L_x_48:
[----:B------:R-:W-:Y:S05]  /*14a0*/  @P3 BREAK.RELIABLE B3 ;  /* 0x0000000000033942 */ /* 0x000fea0003800100 */
[----:B------:R-:W-:Y:S05]  /*14b0*/  @P3 BRA `(.L_x_50) ;  /* 0x0000000000243947 */ /* 0x000fea0003800000 */
[----:B--2-4-:R-:W2:Y:S01]  /*14c0*/  LDS R2, [UR8+0x8] ;  /* 0x00000808ff027984 */ /* 0x014ea20008000800 */
[----:B-----5:R-:W-:-:S05]  /*14d0*/  IMAD.MOV.U32 R3, RZ, RZ, 0x6000 ;  /* 0x00006000ff037424 */ /* 0x020fca00078e00ff */
[----:B--2---:R-:W-:-:S04]  /*14e0*/  LOP3.LUT R2, R2, 0x6000, R3, 0xd8, !PT ;  /* 0x0000600002027812 */ /* 0x004fc800078ed803 */
[----:B------:R-:W-:-:S05]  /*14f0*/  LOP3.LUT R2, R2, 0x400000, RZ, 0xb8, !PT ;  /* 0x0040000002027812 */ /* 0x000fca00078eb8ff */
[----:B------:R2:W-:Y:S02]  /*1500*/  STS [UR8+0x8], R2 ;  /* 0x00000802ff007988 */ /* 0x0005e40008000808 */
.L_x_49:
[----:B------:R-:W-:Y:S05]  /*1510*/  BSYNC.RELIABLE B3 ;  /* 0x0000000000037941 */ /* 0x000fea0003800100 */
.L_x_46:
[----:B--2-4-:R-:W2:Y:S02]  /*1520*/  @!P3 LDS R2, [UR8+0x8] ;  /* 0x00000808ff02b984 */ /* 0x014ea40008000800 */
[----:B--2---:R-:W-:-:S05]  /*1530*/  @!P3 LOP3.LUT R2, R2, 0x8000, RZ, 0xb8, !PT ;  /* 0x000080000202b812 */ /* 0x004fca00078eb8ff */
[----:B------:R2:W-:Y:S02]  /*1540*/  @!P3 STS [UR8+0x8], R2 ;  /* 0x00000802ff00b988 */ /* 0x0005e40008000808 */
.L_x_50:
[----:B------:R-:W-:Y:S05]  /*1550*/  BSYNC.RECONVERGENT B4 ;  /* 0x0000000000047941 */ /* 0x000fea0003800200 */
.L_x_45:
[----:B------:R-:W-:Y:S05]  /*1560*/  WARPSYNC.ALL ;  /* 0x0000000000007948 */ /* 0x000fea0003800000 */
[----:B------:R-:W-:Y:S01]  /*1570*/  NOP ;  /* 0x0000000000007918 */ /* 0x000fe20000000000 */
[----:B------:R-:W-:-:S04]  /*1580*/  UIADD3 UR4, UPT, UPT, UR4, 0x100, URZ ;  /* 0x0000010004047890 */ /* 0x000fc8000fffe0ff */
[----:B------:R-:W-:-:S04]  /*1590*/  UIADD3 UR20, UP0, UPT, UR4, UR20, URZ ;  /* 0x0000001404147290 */ /* 0x000fc8000ff1e0ff */
[----:B------:R-:W-:Y:S01]  /*15a0*/  ULEA.HI.X.SX32 UR21, UR4, UR21, 0x1, UP0 ;  /* 0x0000001504157291 */ /* 0x000fe200080f0eff */
[----:B------:R-:W-:Y:S11]  /*15b0*/  @P0 BRA `(.L_x_51) ;  /* 0x0000000000300947 */ /* 0x000ff60003800000 */
[----:B--2-4-:R-:W2:Y:S01]  /*15c0*/  S2R R2, SR_LANEID ;  /* 0x0000000000027919 */ /* 0x014ea20000000000 */
[----:B------:R-:W-:Y:S05]  /*15d0*/  WARPSYNC.ALL ;  /* 0x0000000000007948 */ /* 0x000fea0003800000 */
[----:B------:R-:W-:Y:S01]  /*15e0*/  NOP ;  /* 0x0000000000007918 */ /* 0x000fe20000000000 */
[----:B--2---:R-:W-:-:S05]  /*15f0*/  IMAD.SHL.U32 R4, R2, 0x4, RZ ;  /* 0x0000000402047824 */ /* 0x004fca00078e00ff */
[----:B------:R-:W2:Y:S01]  /*1600*/  LDS R5, [R4+UR8] ;  /* 0x0000000804057984 */ /* 0x000ea20008000800 */
[----:B------:R-:W-:-:S05]  /*1610*/  IADD3 R2, P1, PT, R4, UR20, RZ ;  /* 0x0000001404027c10 */ /* 0x000fca000ff3e0ff */
[----:B-----5:R-:W-:-:S05]  /*1620*/  IMAD.X R3, RZ, RZ, UR21, P1 ;  /* 0x00000015ff037e24 */ /* 0x020fca00088e06ff */
[----:B--2---:R2:W4:Y:S01]  /*1630*/  ATOMG.E.EXCH.STRONG.GPU PT, RZ, [R2], R5 ;  /* 0x0000000502ff73a8 */ /* 0x00452200041ee100 */
[----:B------:R-:W-:-:S04]  /*1640*/  DEPBAR {5,4,3,2,1,0} ;  /* 0x0000003f0000791a */ /* 0x000fc80000000000 */
[----:B------:R-:W5:Y:S02]  /*1650*/  CCTL.E.C.LDCU.IV.DEEP [UR20] ;  /* 0x0000000014007540 */ /* 0x000f640009c08000 */
[----:B-----5:R2:W-:Y:S01]  /*1660*/  UTMACCTL.IV [UR20] ;  /* 0x00000000140079b9 */ /* 0x0205e20008000000 */
[----:B------:R-:W-:Y:S01]  /*1670*/  NOP ;  /* 0x0000000000007918 */ /* 0x000fe20000000000 */
.L_x_51:
[----:B------:R-:W-:Y:S05]  /*1680*/  @P0 BRA `(.L_x_52) ;  /* 0x00000000000c0947 */ /* 0x000fea0003800000 */
[----:B------:R0:W-:Y:S01]  /*1690*/  UTMACMDFLUSH ;  /* 0x00000000000079b7 */ /* 0x0001e20000000000 */
[----:B------:R-:W-:Y:S05]  /*16a0*/  @P0 BRA `(.L_x_52) ;  /* 0x0000000000040947 */ /* 0x000fea0003800000 */
[----:B------:R-:W-:-:S04]  /*16b0*/  DEPBAR.LE SB0, 0x0 ;  /* 0x000080000000791a */ /* 0x000fc80000000000 */
.L_x_52:
[----:B------:R-:W-:Y:S05]  /*16c0*/  WARPSYNC.ALL ;  /* 0x0000000000007948 */ /* 0x000fea0003800000 */
[----:B------:R-:W-:Y:S01]  /*16d0*/  NOP ;  /* 0x0000000000007918 */ /* 0x000fe20000000000 */
[----:B----4-:R-:W-:Y:S01]  /*16e0*/  BAR.SYNC.DEFER_BLOCKING 0x0 ;  /* 0x0000000000007b1d */ /* 0x010fe20000010000 */
[----:B--2---:R-:W-:Y:S01]  /*16f0*/  SHF.R.U32.HI R2, RZ, 0x5, R0 ;  /* 0x00000005ff027819 */ /* 0x004fe20000011600 */
[----:B------:R-:W-:-:S03]  /*1700*/  UIADD3 UR12, UPT, UPT, UR8, 0xc020, URZ ;  /* 0x0000c020080c7890 */ /* 0x000fc6000fffe0ff */
[----:B------:R-:W-:Y:S01]  /*1710*/  R2UR UR22, R2 ;  /* 0x00000000021672ca */ /* 0x000fe200000e0000 */
[----:B------:R-:W-:Y:S01]  /*1720*/  VOTEU.ALL UP0, P3 ;  /* 0x0000000000ff7886 */ /* 0x000fe20001800000 */
[----:B------:R-:W-:Y:S01]  /*1730*/  UMOV UR4, 0x1 ;  /* 0x0000000100047882 */ /* 0x000fe20000000000 */
[----:B------:R-:W-:Y:S01]  /*1740*/  VOTEU.ALL UP1, P3 ;  /* 0x0000000000ff7886 */ /* 0x000fe20001820000 */
[----:B------:R-:W-:Y:S02]  /*1750*/  BSSY.RECONVERGENT B4, `(.L_x_53) ;  /* 0x0000018000047945 */ /* 0x000fe40003800200 */
[----:B------:R-:W-:-:S04]  /*1760*/  @!UP0 UIADD3 UR10, UPT, UPT, -UR4, 0x100000, URZ ;  /* 0x00100000040a8890 */ /* 0x000fc8000fffe1ff */
[----:B------:R-:W-:Y:S02]  /*1770*/  @!UP0 USHF.L.U32 UR11, UR10, 0xb, URZ ;  /* 0x0000000b0a0b8899 */ /* 0x000fe400080006ff */
[----:B------:R-:W-:Y:S02]  /*1780*/  @!UP0 USHF.L.U32 UR10, UR10, 0x1, URZ ;  /* 0x000000010a0a8899 */ /* 0x000fe400080006ff */
[----:B------:R-:W-:-:S04]  /*1790*/  @!UP0 UIADD3 UR4, UPT, UPT, -UR4, 0x100000, URZ ;  /* 0x0010000004048890 */ /* 0x000fc8000fffe1ff */
[----:B------:R-:W-:Y:S02]  /*17a0*/  @!UP0 USHF.L.U32 UR5, UR4, 0xb, URZ ;  /* 0x0000000b04058899 */ /* 0x000fe400080006ff */
[----:B------:R-:W-:Y:S01]  /*17b0*/  @!UP0 USHF.L.U32 UR4, UR4, 0x1, URZ ;  /* 0x0000000104048899 */ /* 0x000fe200080006ff */
[----:B------:R-:W-:Y:S01]  /*17c0*/  VOTEU.ALL UP0, P3 ;  /* 0x0000000000ff7886 */ /* 0x000fe20001800000 */
[----:B------:R-:W2:Y:S04]  /*17d0*/  FENCE.VIEW.ASYNC.S ;  /* 0x00000000000073c6 */ /* 0x000ea80000000000 */
[----:B--2---:R2:W4:Y:S06]  /*17e0*/  @!UP0 SYNCS.EXCH.64 URZ, [UR8+0xc000], UR10 ;  /* 0x00c0000a08ff85b2 */ /* 0x00452c0008000100 */
[----:B------:R2:W4:Y:S02]  /*17f0*/  @!UP1 SYNCS.EXCH.64 URZ, [UR8+0xc020], UR4 ;  /* 0x00c0200408ff95b2 */ /* 0x0005240008000100 */
[----:B----4-:R-:W-:Y:S06]  /*1800*/  BAR.SYNC.DEFER_BLOCKING 0x0 ;  /* 0x0000000000007b1d */ /* 0x010fec0000010000 */
[----:B------:R-:W-:Y:S05]  /*1810*/  @P3 BRA `(.L_x_54) ;  /* 0x00000000002c3947 */ /* 0x000fea0003800000 */
[----:B--2---:R-:W-:Y:S02]  /*1820*/  UMOV UR4, 0x1 ;  /* 0x0000000100047882 */ /* 0x004fe40000000000 */
[----:B------:R-:W-:-:S04]  /*1830*/  UIADD3 UR10, UPT, UPT, -UR4, 0x100000, URZ ;  /* 0x00100000040a7890 */ /* 0x000fc8000fffe1ff */
[----:B------:R-:W-:Y:S02]  /*1840*/  USHF.L.U32 UR11, UR10, 0xb, URZ ;  /* 0x0000000b0a0b7899 */ /* 0x000fe400080006ff */
[----:B------:R-:W-:Y:S02]  /*1850*/  USHF.L.U32 UR10, UR10, 0x1, URZ ;  /* 0x000000010a0a7899 */ /* 0x000fe400080006ff */
[----:B------:R-:W-:-:S04]  /*1860*/  UIADD3 UR4, UPT, UPT, -UR4, 0x100000, URZ ;  /* 0x0010000004047890 */ /* 0x000fc8000fffe1ff */
[----:B------:R-:W-:Y:S02]  /*1870*/  USHF.L.U32 UR5, UR4, 0xb, URZ ;  /* 0x0000000b04057899 */ /* 0x000fe400080006ff */
[----:B------:R-:W-:Y:S01]  /*1880*/  USHF.L.U32 UR4, UR4, 0x1, URZ ;  /* 0x0000000104047899 */ /* 0x000fe200080006ff */
[----:B------:R-:W2:Y:S03]  /*1890*/  FENCE.VIEW.ASYNC.S ;  /* 0x00000000000073c6 */ /* 0x000ea60000000000 */
[----:B--2---:R4:W2:Y:S08]  /*18a0*/  SYNCS.EXCH.64 URZ, [UR8+0xc008], UR10 ;  /* 0x00c0080a08ff75b2 */ /* 0x0048b00008000100 */
[----:B------:R4:W3:Y:S02]  /*18b0*/  SYNCS.EXCH.64 URZ, [UR8+0xc028], UR4 ;  /* 0x00c0280408ff75b2 */ /* 0x0008e40008000100 */
[----:B----4-:R-:W-:Y:S01]  /*18c0*/  NOP ;  /* 0x0000000000007918 */ /* 0x010fe20000000000 */
.L_x_54:
[----:B--2---:R-:W-:Y:S05]  /*18d0*/  BSYNC.RECONVERGENT B4 ;  /* 0x0000000000047941 */ /* 0x004fea0003800200 */
.L_x_53:
[----:B---3--:R-:W-:Y:S01]  /*18e0*/  BAR.SYNC.DEFER_BLOCKING 0x0 ;  /* 0x0000000000007b1d */ /* 0x008fe20000010000 */
[----:B------:R-:W-:Y:S01]  /*18f0*/  USHF.L.U32 UR15, UR7, 0x6, URZ ;  /* 0x00000006070f7899 */ /* 0x000fe200080006ff */
[----:B------:R-:W-:Y:S01]  /*1900*/  ISETP.GE.AND P0, PT, R6, 0x1, PT ;  /* 0x000000010600780c */ /* 0x000fe20003f06270 */
[----:B------:R-:W-:-:S03]  /*1910*/  USHF.L.U32 UR18, UR9, 0x6, URZ ;  /* 0x0000000609127899 */ /* 0x000fc600080006ff */
[----:B------:R-:W-:Y:S04]  /*1920*/  BSSY.RECONVERGENT B4, `(.L_x_55) ;  /* 0x000000d000047945 */ /* 0x000fe80003800200 */
[----:B------:R-:W-:Y:S05]  /*1930*/  @P3 BRA `(.L_x_56) ;  /* 0x00000000002c3947 */ /* 0x000fea0003800000 */
[----:B------:R-:W-:Y:S02]  /*1940*/  UMOV UR4, 0x1 ;  /* 0x0000000100047882 */ /* 0x000fe40000000000 */
[----:B------:R-:W-:-:S04]  /*1950*/  UIADD3 UR10, UPT, UPT, -UR4, 0x100000, URZ ;  /* 0x00100000040a7890 */ /* 0x000fc8000fffe1ff */
[----:B------:R-:W-:Y:S02]  /*1960*/  USHF.L.U32 UR11, UR10, 0xb, URZ ;  /* 0x0000000b0a0b7899 */ /* 0x000fe400080006ff */
[----:B------:R-:W-:Y:S02]  /*1970*/  USHF.L.U32 UR10, UR10, 0x1, URZ ;  /* 0x000000010a0a7899 */ /* 0x000fe400080006ff */
[----:B------:R-:W-:-:S04]  /*1980*/  UIADD3 UR4, UPT, UPT, -UR4, 0x100000, URZ ;  /* 0x0010000004047890 */ /* 0x000fc8000fffe1ff */
[----:B------:R-:W-:Y:S02]  /*1990*/  USHF.L.U32 UR5, UR4, 0xb, URZ ;  /* 0x0000000b04057899 */ /* 0x000fe400080006ff */
[----:B------:R-:W-:Y:S01]  /*19a0*/  USHF.L.U32 UR4, UR4, 0x1, URZ ;  /* 0x0000000104047899 */ /* 0x000fe200080006ff */
[----:B------:R-:W2:Y:S03]  /*19b0*/  FENCE.VIEW.ASYNC.S ;  /* 0x00000000000073c6 */ /* 0x000ea60000000000 */
[----:B--2---:R2:W3:Y:S08]  /*19c0*/  SYNCS.EXCH.64 URZ, [UR8+0xc010], UR10 ;  /* 0x00c0100a08ff75b2 */ /* 0x0044f00008000100 */
[----:B------:R2:W4:Y:S01]  /*19d0*/  SYNCS.EXCH.64 URZ, [UR8+0xc030], UR4 ;  /* 0x00c0300408ff75b2 */ /* 0x0005220008000100 */
[----:B------:R-:W-:Y:S01]  /*19e0*/  NOP ;  /* 0x0000000000007918 */ /* 0x000fe20000000000 */
.L_x_56:
[----:B--2---:R-:W-:Y:S05]  /*19f0*/  BSYNC.RECONVERGENT B4 ;  /* 0x0000000000047941 */ /* 0x004fea0003800200 */
.L_x_55:
[----:B------:R-:W-:Y:S05]  /*1a00*/  @!P0 BRA `(.L_x_57) ;  /* 0x0000000800708947 */ /* 0x000fea0003800000 */
[----:B---34-:R-:W-:Y:S01]  /*1a10*/  BAR.SYNC.DEFER_BLOCKING 0x0 ;  /* 0x0000000000007b1d */ /* 0x018fe20000010000 */
[----:B------:R-:W-:Y:S01]  /*1a20*/  @!P3 IMAD.MOV.U32 R2, RZ, RZ, 0x4000 ;  /* 0x00004000ff02b424 */ /* 0x000fe200078e00ff */
[----:B------:R-:W-:Y:S02]  /*1a30*/  ELECT P1, URZ, PT ;  /* 0x0000000000ff782f */ /* 0x000fe40003820000 */
[----:B------:R-:W-:Y:S02]  /*1a40*/  ELECT P0, URZ, PT ;  /* 0x0000000000ff782f */ /* 0x000fe40003800000 */
[C---:B------:R-:W-:Y:S01]  /*1a50*/  ISETP.LT.U32.AND P1, PT, R36.reuse, 0x20, P1 ;  /* 0x000000202400780c */ /* 0x040fe20000f21070 */
[----:B------:R-:W-:Y:S01]  /*1a60*/  UMOV UR11, UR15 ;  /* 0x0000000f000b7c82 */ /* 0x000fe20008000000 */
[----:B------:R-:W-:Y:S01]  /*1a70*/  ISETP.LT.U32.AND P0, PT, R36, 0x20, P0 ;  /* 0x000000202400780c */ /* 0x000fe20000701070 */
[----:B------:R-:W-:-:S10]  /*1a80*/  UIADD3 UR16, UPT, UPT, UR8, 0x6000, URZ ;  /* 0x0000600008107890 */ /* 0x000fd4000fffe0ff */
[----:B------:R-:W-:Y:S01]  /*1a90*/  VOTEU.ANY UP0, P1 ;  /* 0x0000000000ff7886 */ /* 0x000fe20000800100 */
[----:B------:R-:W-:Y:S01]  /*1aa0*/  VOTEU.ANY UP2, P1 ;  /* 0x0000000000ff7886 */ /* 0x000fe20000840100 */
[----:B------:R-:W-:Y:S01]  /*1ab0*/  VOTEU.ANY UP1, P0 ;  /* 0x0000000000ff7886 */ /* 0x000fe20000020100 */
[----:B------:R-:W-:Y:S01]  /*1ac0*/  VOTEU.ANY UP3, P0 ;  /* 0x0000000000ff7886 */ /* 0x000fe20000060100 */
[----:B------:R2:W-:Y:S01]  /*1ad0*/  @!P3 SYNCS.ARRIVE.TRANS64 RZ, [UR8+0xc000], R2 ;  /* 0x00c00002ffffb9a7 */ /* 0x0005e20008000008 */
[----:B------:R3:W-:Y:S06]  /*1ae0*/  MEMBAR.ALL.CTA ;  /* 0x0000000000007992 */ /* 0x0007ec0000008000 */
[----:B---3--:R-:W3:Y:S01]  /*1af0*/  FENCE.VIEW.ASYNC.S ;  /* 0x00000000000073c6 */ /* 0x008ee20000000000 */
[----:B------:R-:W-:Y:S01]  /*1b00*/  @UP0 UIADD3 UR9, UPT, UPT, UR8, 0xc000, URZ ;  /* 0x0000c00008090890 */ /* 0x000fe2000fffe0ff */
[----:B------:R-:W-:Y:S01]  /*1b10*/  @UP0 UMOV UR10, URZ ;  /* 0x000000ff000a0c82 */ /* 0x000fe20008000000 */
[----:B------:R-:W-:Y:S01]  /*1b20*/  @UP1 UIADD3 UR17, UPT, UPT, UR8, 0xc000, URZ ;  /* 0x0000c00008111890 */ /* 0x000fe2000fffe0ff */
[----:B------:R-:W-:Y:S01]  /*1b30*/  @UP1 UMOV UR19, URZ ;  /* 0x000000ff00131c82 */ /* 0x000fe20008000000 */
[----:B------:R-:W-:Y:S01]  /*1b40*/  UISETP.NE.U32.AND UP0, UPT, UR22, URZ, UPT ;  /* 0x000000ff1600728c */ /* 0x000fe2000bf05070 */
[----:B---3--:R-:W-:Y:S06]  /*1b50*/  BAR.SYNC.DEFER_BLOCKING 0x0 ;  /* 0x0000000000007b1d */ /* 0x008fec0000010000 */
[----:B------:R2:W-:Y:S02]  /*1b60*/  @UP2 UTMALDG.2D [UR8], [UR24] ;  /* 0x00000008180025b4 */ /* 0x0005e40008008000 */
[----:B------:R-:W-:Y:S06]  /*1b70*/  BAR.SYNC.DEFER_BLOCKING 0x0 ;  /* 0x0000000000007b1d */ /* 0x000fec0000010000 */
[----:B------:R2:W-:Y:S02]  /*1b80*/  @UP3 UTMALDG.2D [UR16], [UR26] ;  /* 0x000000101a0035b4 */ /* 0x0005e40008008000 */
[----:B------:R-:W-:Y:S06]  /*1b90*/  BAR.SYNC.DEFER_BLOCKING 0x0 ;  /* 0x0000000000007b1d */ /* 0x000fec0000010000 */
[----:B------:R-:W3:Y:S02]  /*1ba0*/  SYNCS.PHASECHK.TRANS64.TRYWAIT P0, [UR8+0xc000], RZ ;  /* 0x00c000ffff0075a7 */ /* 0x000ee40008001108 */
[----:B--23--:R-:W-:Y:S05]  /*1bb0*/  @!P0 BRA `(.L_x_58) ;  /* 0x0000000c00c48947 */ /* 0x00cfea0003800000 */
.L_x_74:
[----:B------:R-:W-:Y:S05]  /*1bc0*/  BRA.U UP0, `(.L_x_59) ;  /* 0x0000000100747547 */ /* 0x000fea000b800000 */
[----:B------:R-:W-:Y:S02]  /*1bd0*/  USHF.R.U32.HI UR6, URZ, 0x4, UR8 ;  /* 0x00000004ff067899 */ /* 0x000fe40008011608 */
[----:B------:R-:W-:Y:S02]  /*1be0*/  USHF.R.U32.HI UR10, URZ, 0x4, UR16 ;  /* 0x00000004ff0a7899 */ /* 0x000fe40008011610 */
[----:B------:R-:W-:Y:S02]  /*1bf0*/  USGXT.U32 UR6, UR6, 0xe ;  /* 0x0000000e0606789a */ /* 0x000fe40008000000 */
[----:B------:R-:W-:Y:S02]  /*1c00*/  USGXT.U32 UR10, UR10, 0xe ;  /* 0x0000000e0a0a789a */ /* 0x000fe40008000000 */
[----:B------:R-:W-:Y:S02]  /*1c10*/  UIADD3 UR34, UP0, UPT, UR6, 0x2, URZ ;  /* 0x0000000206227890 */ /* 0x000fe4000ff1e0ff */
[----:B------:R-:W-:Y:S01]  /*1c20*/  UIADD3 UR32, UP1, UPT, UR10, 0x80, URZ ;  /* 0x000000800a207890 */ /* 0x000fe2000ff3e0ff */
[----:B------:R-:W-:Y:S01]  /*1c30*/  UMOV UR4, URZ ;  /* 0x000000ff00047c82 */ /* 0x000fe20008000000 */
[----:B------:R-:W-:Y:S01]  /*1c40*/  UMOV UR5, URZ ;  /* 0x000000ff00057c82 */ /* 0x000fe20008000000 */
[----:B------:R-:W-:-:S02]  /*1c50*/  UIADD3.X UR35, UPT, UPT, UR4, 0x40004040, URZ, UP0, !UPT ;  /* 0x4000404004237890 */ /* 0x000fc400087fe4ff */
[----:B------:R-:W-:Y:S02]  /*1c60*/  UIADD3.X UR33, UPT, UPT, UR5, 0x40004040, URZ, UP1, !UPT ;  /* 0x4000404005217890 */ /* 0x000fe40008ffe4ff */
[----:B------:R-:W-:Y:S02]  /*1c70*/  UIADD3.64 UR4, UPT, UPT, UR34, 0x2, URZ ;  /* 0x0000000222047897 */ /* 0x000fe4000fffe0ff */
[----:B------:R-:W-:Y:S02]  /*1c80*/  UIADD3.64 UR16, UPT, UPT, UR32, 0x80, URZ ;  /* 0x0000008020107897 */ /* 0x000fe4000fffe0ff */
[----:B------:R-:W-:Y:S02]  /*1c90*/  UIADD3.64 UR28, UPT, UPT, UR34, 0x4, URZ ;  /* 0x00000004221c7897 */ /* 0x000fe4000fffe0ff */
[----:B------:R-:W-:Y:S01]  /*1ca0*/  UIADD3.64 UR30, UPT, UPT, UR32, 0x100, URZ ;  /* 0x00000100201e7897 */ /* 0x000fe2000fffe0ff */
[----:B------:R-:W-:Y:S01]  /*1cb0*/  UMOV UR36, 0x0 ;  /* 0x0000000000247882 */ /* 0x000fe20000000000 */
[----:B------:R-:W-:Y:S01]  /*1cc0*/  UMOV UR37, 0x4110010 ;  /* 0x0411001000257882 */ /* 0x000fe20000000000 */
[----:B------:R-:W-:Y:S01]  /*1cd0*/  UMOV UR7, 0x40004040 ;  /* 0x4000404000077882 */ /* 0x000fe20000000000 */
[----:B------:R-:W-:Y:S01]  /*1ce0*/  UMOV UR11, 0x40004040 ;  /* 0x40004040000b7882 */ /* 0x000fe20000000000 */
[----:B------:R-:W-:Y:S01]  /*1cf0*/  UMOV UR38, 0x0 ;  /* 0x0000000000267882 */ /* 0x000fe20000000000 */
[----:B------:R-:W-:Y:S01]  /*1d00*/  UMOV UR39, 0x4110010 ;  /* 0x0411001000277882 */ /* 0x000fe20000000000 */
[----:B------:R-:W-:Y:S01]  /*1d10*/  UMOV UR40, 0x0 ;  /* 0x0000000000287882 */ /* 0x000fe20000000000 */
[----:B------:R-:W-:Y:S01]  /*1d20*/  UMOV UR41, 0x4110010 ;  /* 0x0411001000297882 */ /* 0x000fe20000000000 */
[----:B------:R2:W-:Y:S01]  /*1d30*/  UTCHMMA gdesc[UR6], gdesc[UR10], tmem[UR23], tmem[UR36], idesc[UR37], !UPT ;  /* 0x00ff240a060075ea */ /* 0x0005e2000f800017 */
[----:B------:R-:W-:Y:S01]  /*1d40*/  UMOV UR42, 0x0 ;  /* 0x00000000002a7882 */ /* 0x000fe20000000000 */
[----:B------:R-:W-:Y:S01]  /*1d50*/  UMOV UR43, 0x4110010 ;  /* 0x04110010002b7882 */ /* 0x000fe20000000000 */
[----:B------:R2:W-:Y:S01]  /*1d60*/  UTCHMMA gdesc[UR34], gdesc[UR32], tmem[UR23], tmem[UR38], idesc[UR39], UPT ;  /* 0x00ff2620220075ea */ /* 0x0005e2000b800017 */
[----:B------:R2:W-:Y:S01]  /*1d70*/  UTCHMMA gdesc[UR4], gdesc[UR16], tmem[UR23], tmem[UR40], idesc[UR41], UPT ;  /* 0x00ff2810040075ea */ /* 0x0005e2000b800017 */
[----:B------:R2:W-:Y:S01]  /*1d80*/  UTCHMMA gdesc[UR28], gdesc[UR30], tmem[UR23], tmem[UR42], idesc[UR43], UPT ;  /* 0x00ff2a1e1c0075ea */ /* 0x0005e2000b800017 */
[----:B------:R-:W-:Y:S01]  /*1d90*/  NOP ;  /* 0x0000000000007918 */ /* 0x000fe20000000000 */
.L_x_59:
[----:B------:R-:W-:Y:S01]  /*1da0*/  ELECT P0, URZ, PT ;  /* 0x0000000000ff782f */ /* 0x000fe20003800000 */
[----:B--2---:R-:W-:Y:S01]  /*1db0*/  UMOV UR4, UR12 ;  /* 0x0000000c00047c82 */ /* 0x004fe20008000000 */
[----:B------:R-:W-:Y:S02]  /*1dc0*/  UMOV UR5, URZ ;  /* 0x000000ff00057c82 */ /* 0x000fe40008000000 */
[----:B------:R-:W-:-:S13]  /*1dd0*/  ISETP.LT.U32.AND P0, PT, R36, 0x20, P0 ;  /* 0x000000202400780c */ /* 0x000fda0000701070 */
[----:B------:R-:W-:Y:S01]  /*1de0*/  VOTEU.ANY UP0, P0 ;  /* 0x0000000000ff7886 */ /* 0x000fe20000000100 */
[----:B------:R-:W-:Y:S01]  /*1df0*/  VOTEU.ANY UP1, P0 ;  /* 0x0000000000ff7886 */ /* 0x000fe20000020100 */
[----:B------:R-:W-:-:S03]  /*1e00*/  ISETP.GE.U32.AND P0, PT, R6, 0x41, PT ;  /* 0x000000410600780c */ /* 0x000fc60003f06070 */
[----:B------:R-:W-:Y:S02]  /*1e10*/  @UP0 UMOV UR4, UR4 ;  /* 0x0000000400040c82 */ /* 0x000fe40008000000 */
[----:B------:R2:W-:Y:S01]  /*1e20*/  @UP1 UTCBAR [UR4], URZ ;  /* 0x000000ff040013e9 */ /* 0x0005e200080000ff */
[----:B------:R-:W-:Y:S06]  /*1e30*/  BAR.SYNC.DEFER_BLOCKING 0x0 ;  /* 0x0000000000007b1d */ /* 0x000fec0000010000 */
[----:B------:R-:W3:Y:S02]  /*1e40*/  SYNCS.PHASECHK.TRANS64.TRYWAIT P1, [UR8+0xc020], RZ ;  /* 0x00c020ffff0075a7 */ /* 0x000ee40008021108 */
[----:B--23--:R-:W-:Y:S05]  /*1e50*/  @!P1 BRA `(.L_x_60) ;  /* 0x0000000c00289947 */ /* 0x00cfea0003800000 */
.L_x_75:
[----:B------:R-:W-:Y:S01]  /*1e60*/  UMOV UR4, URZ ;  /* 0x000000ff00047c82 */ /* 0x000fe20008000000 */
[----:B------:R-:W-:Y:S05]  /*1e70*/  @!P0 BRA `(.L_x_57) ;  /* 0x0000000400548947 */ /* 0x000fea0003800000 */
[----:B------:R-:W2:Y:S01]  /*1e80*/  LDCU UR29, c[0x0][0x3a0] ;  /* 0x00007400ff1d77ac */ /* 0x000ea20008000800 */
[----:B------:R-:W-:Y:S01]  /*1e90*/  UMOV UR9, 0x1 ;  /* 0x0000000100097882 */ /* 0x000fe20000000000 */
[----:B------:R-:W-:-:S05]  /*1ea0*/  UMOV UR14, 0x40 ;  /* 0x00000040000e7882 */ /* 0x000fca0000000000 */
.L_x_64:
[----:B------:R-:W-:Y:S01]  /*1eb0*/  BAR.SYNC.DEFER_BLOCKING 0x0 ;  /* 0x0000000000007b1d */ /* 0x000fe20000010000 */
[----:B------:R-:W-:Y:S01]  /*1ec0*/  ULEA UR28, UR9, UR8, 0x3 ;  /* 0x00000008091c7291 */ /* 0x000fe2000f8e18ff */
[----:B------:R-:W-:Y:S01]  /*1ed0*/  @!P3 IMAD.MOV.U32 R2, RZ, RZ, 0x4000 ;  /* 0x00004000ff02b424 */ /* 0x000fe200078e00ff */
[----:B------:R-:W-:Y:S01]  /*1ee0*/  ELECT P1, URZ, PT ;  /* 0x0000000000ff782f */ /* 0x000fe20003820000 */
[----:B------:R-:W-:-:S03]  /*1ef0*/  ULEA UR12, UR9, UR8, 0xd ;  /* 0x00000008090c7291 */ /* 0x000fc6000f8e68ff */
[----:B------:R-:W-:Y:S02]  /*1f00*/  ISETP.LT.U32.AND P1, PT, R36, 0x20, P1 ;  /* 0x000000202400780c */ /* 0x000fe40000f21070 */
[----:B------:R-:W-:Y:S01]  /*1f10*/  ELECT P0, URZ, PT ;  /* 0x0000000000ff782f */ /* 0x000fe20003800000 */
[----:B------:R-:W-:-:S03]  /*1f20*/  UIADD3 UR16, UPT, UPT, UR12, 0x6000, URZ ;  /* 0x000060000c107890 */ /* 0x000fc6000fffe0ff */
[----:B------:R-:W-:Y:S01]  /*1f30*/  ISETP.LT.U32.AND P0, PT, R36, 0x20, P0 ;  /* 0x000000202400780c */ /* 0x000fe20000701070 */
[----:B------:R-:W-:Y:S01]  /*1f40*/  UMOV UR19, UR14 ;  /* 0x0000000e00137c82 */ /* 0x000fe20008000000 */
[----:B------:R-:W-:-:S05]  /*1f50*/  USHF.L.U32 UR5, UR4, 0x1f, URZ ;  /* 0x0000001f04057899 */ /* 0x000fca00080006ff */
[----:B------:R-:W-:Y:S01]  /*1f60*/  VOTEU.ANY UP0, P1 ;  /* 0x0000000000ff7886 */ /* 0x000fe20000800100 */
[----:B------:R3:W-:Y:S01]  /*1f70*/  @!P3 SYNCS.ARRIVE.TRANS64 RZ, [UR28+0xc000], R2 ;  /* 0x00c00002ffffb9a7 */ /* 0x0007e2000800001c */
[----:B------:R4:W-:Y:S06]  /*1f80*/  MEMBAR.ALL.CTA ;  /* 0x0000000000007992 */ /* 0x0009ec0000008000 */
[----:B----4-:R-:W4:Y:S01]  /*1f90*/  FENCE.VIEW.ASYNC.S ;  /* 0x00000000000073c6 */ /* 0x010f220000000000 */
[----:B------:R-:W-:Y:S01]  /*1fa0*/  @UP0 UIADD3 UR13, UPT, UPT, UR28, 0xc000, URZ ;  /* 0x0000c0001c0d0890 */ /* 0x000fe2000fffe0ff */
[----:B----4-:R-:W-:Y:S01]  /*1fb0*/  VOTEU.ANY UP0, P1 ;  /* 0x0000000000ff7886 */ /* 0x010fe20000800100 */
[----:B------:R-:W-:Y:S01]  /*1fc0*/  VOTEU.ANY UP1, P0 ;  /* 0x0000000000ff7886 */ /* 0x000fe20000020100 */
[----:B---3--:R-:W-:-:S04]  /*1fd0*/  IMAD.U32 R2, RZ, RZ, UR5 ;  /* 0x00000005ff027e24 */ /* 0x008fc8000f8e00ff */
[----:B------:R-:W-:Y:S01]  /*1fe0*/  @UP1 UIADD3 UR17, UPT, UPT, UR28, 0xc000, URZ ;  /* 0x0000c0001c111890 */ /* 0x000fe2000fffe0ff */
[----:B------:R-:W-:Y:S01]  /*1ff0*/  VOTEU.ANY UP1, P0 ;  /* 0x0000000000ff7886 */ /* 0x000fe20000020100 */
[----:B------:R-:W-:Y:S06]  /*2000*/  BAR.SYNC.DEFER_BLOCKING 0x0 ;  /* 0x0000000000007b1d */ /* 0x000fec0000010000 */
[----:B------:R3:W-:Y:S01]  /*2010*/  @UP0 UTMALDG.2D [UR12], [UR24] ;  /* 0x0000000c180005b4 */ /* 0x0007e20008008000 */
[----:B------:R-:W-:Y:S01]  /*2020*/  UISETP.NE.U32.AND UP0, UPT, UR22, URZ, UPT ;  /* 0x000000ff1600728c */ /* 0x000fe2000bf05070 */
[----:B------:R-:W-:Y:S06]  /*2030*/  BAR.SYNC.DEFER_BLOCKING 0x0 ;  /* 0x0000000000007b1d */ /* 0x000fec0000010000 */
[----:B------:R3:W-:Y:S02]  /*2040*/  @UP1 UTMALDG.2D [UR16], [UR26] ;  /* 0x000000101a0015b4 */ /* 0x0007e40008008000 */
[----:B------:R-:W-:Y:S06]  /*2050*/  BAR.SYNC.DEFER_BLOCKING 0x0 ;  /* 0x0000000000007b1d */ /* 0x000fec0000010000 */
[----:B------:R-:W4:Y:S02]  /*2060*/  SYNCS.PHASECHK.TRANS64.TRYWAIT P0, [UR28+0xc000], R2 ;  /* 0x00c00002ff0075a7 */ /* 0x000f24000800111c */
[----:B---34-:R-:W-:Y:S05]  /*2070*/  @!P0 BRA `(.L_x_61) ;  /* 0x0000000800ac8947 */ /* 0x018fea0003800000 */
.L_x_76:
        /* <DEDUP_REMOVED lines=11> */
[----:B------:R-:W-:Y:S02]  /*2130*/  UIADD3 UR6, UP0, UPT, UR16, 0x2, URZ ;  /* 0x0000000210067890 */ /* 0x000fe4000ff1e0ff */
[----:B------:R-:W-:Y:S02]  /*2140*/  UIADD3 UR32, UP1, UPT, UR30, 0x80, URZ ;  /* 0x000000801e207890 */ /* 0x000fe4000ff3e0ff */
[----:B------:R-:W-:Y:S02]  /*2150*/  UIADD3 UR34, UP2, UPT, UR16, 0x4, URZ ;  /* 0x0000000410227890 */ /* 0x000fe4000ff5e0ff */
[----:B------:R-:W-:Y:S02]  /*2160*/  UIADD3 UR36, UP3, UPT, UR30, 0x100, URZ ;  /* 0x000001001e247890 */ /* 0x000fe4000ff7e0ff */
[----:B------:R-:W-:-:S02]  /*2170*/  UIADD3.X UR7, UPT, UPT, UR17, URZ, URZ, UP0, !UPT ;  /* 0x000000ff11077290 */ /* 0x000fc400087fe4ff */
[----:B------:R-:W-:Y:S02]  /*2180*/  UIADD3.X UR33, UPT, UPT, UR31, URZ, URZ, UP1, !UPT ;  /* 0x000000ff1f217290 */ /* 0x000fe40008ffe4ff */
[----:B------:R-:W-:Y:S02]  /*2190*/  UIADD3.X UR35, UPT, UPT, UR17, URZ, URZ, UP2, !UPT ;  /* 0x000000ff11237290 */ /* 0x000fe400097fe4ff */
[----:B------:R-:W-:Y:S01]  /*21a0*/  UIADD3.X UR37, UPT, UPT, UR31, URZ, URZ, UP3, !UPT ;  /* 0x000000ff1f257290 */ /* 0x000fe20009ffe4ff */
        /* <DEDUP_REMOVED lines=8> */
[----:B------:R3:W-:Y:S01]  /*2230*/  UTCHMMA gdesc[UR10], gdesc[UR12], tmem[UR23], tmem[UR38], idesc[UR39], UPT ;  /* 0x00ff260c0a0075ea */ /* 0x0007e2000b800017 */
[----:B------:R-:W-:Y:S01]  /*2240*/  UMOV UR44, 0x0 ;  /* 0x00000000002c7882 */ /* 0x000fe20000000000 */
[----:B------:R-:W-:Y:S01]  /*2250*/  UMOV UR45, 0x4110010 ;  /* 0x04110010002d7882 */ /* 0x000fe20000000000 */
[----:B------:R3:W-:Y:S01]  /*2260*/  UTCHMMA gdesc[UR16], gdesc[UR30], tmem[UR23], tmem[UR40], idesc[UR41], UPT ;  /* 0x00ff281e100075ea */ /* 0x0007e2000b800017 */
[----:B------:R3:W-:Y:S01]  /*2270*/  UTCHMMA gdesc[UR6], gdesc[UR32], tmem[UR23], tmem[UR42], idesc[UR43], UPT ;  /* 0x00ff2a20060075ea */ /* 0x0007e2000b800017 */
[----:B------:R3:W-:Y:S01]  /*2280*/  UTCHMMA gdesc[UR34], gdesc[UR36], tmem[UR23], tmem[UR44], idesc[UR45], UPT ;  /* 0x00ff2c24220075ea */ /* 0x0007e2000b800017 */
[----:B------:R-:W-:Y:S01]  /*2290*/  NOP ;  /* 0x0000000000007918 */ /* 0x000fe20000000000 */
.L_x_62:
[----:B------:R-:W-:Y:S01]  /*22a0*/  ELECT P0, URZ, PT ;  /* 0x0000000000ff782f */ /* 0x000fe20003800000 */
[----:B---3--:R-:W-:-:S03]  /*22b0*/  UIADD3 UR6, UPT, UPT, UR28, 0xc020, URZ ;  /* 0x0000c0201c067890 */ /* 0x008fc6000fffe0ff */
[----:B------:R-:W-:Y:S01]  /*22c0*/  ISETP.LT.U32.AND P0, PT, R36, 0x20, P0 ;  /* 0x000000202400780c */ /* 0x000fe20000701070 */
[----:B------:R-:W-:-:S12]  /*22d0*/  UMOV UR7, URZ ;  /* 0x000000ff00077c82 */ /* 0x000fd80008000000 */
[----:B------:R-:W-:Y:S01]  /*22e0*/  VOTEU.ANY UP0, P0 ;  /* 0x0000000000ff7886 */ /* 0x000fe20000000100 */
[----:B------:R-:W-:-:S04]  /*22f0*/  VOTEU.ANY UP1, P0 ;  /* 0x0000000000ff7886 */ /* 0x000fc80000020100 */
[----:B------:R-:W-:Y:S02]  /*2300*/  @UP0 UMOV UR6, UR6 ;  /* 0x0000000600060c82 */ /* 0x000fe40008000000 */
[----:B------:R3:W-:Y:S01]  /*2310*/  @UP1 UTCBAR [UR6], URZ ;  /* 0x000000ff060013e9 */ /* 0x0007e200080000ff */
[----:B------:R-:W-:Y:S06]  /*2320*/  BAR.SYNC.DEFER_BLOCKING 0x0 ;  /* 0x0000000000007b1d */ /* 0x000fec0000010000 */
[----:B------:R-:W4:Y:S02]  /*2330*/  SYNCS.PHASECHK.TRANS64.TRYWAIT P0, [UR28+0xc020], R2 ;  /* 0x00c02002ff0075a7 */ /* 0x000f24000800111c */
[----:B---34-:R-:W-:Y:S05]  /*2340*/  @!P0 BRA `(.L_x_63) ;  /* 0x0000000800048947 */ /* 0x018fea0003800000 */
.L_x_77:
[----:B------:R-:W-:Y:S02]  /*2350*/  UIADD3 UR9, UPT, UPT, UR9, 0x1, URZ ;  /* 0x0000000109097890 */ /* 0x000fe4000fffe0ff */
[----:B------:R-:W-:Y:S02]  /*2360*/  UIADD3 UR14, UPT, UPT, UR14, 0x40, URZ ;  /* 0x000000400e0e7890 */ /* 0x000fe4000fffe0ff */
[----:B------:R-:W-:-:S04]  /*2370*/  UISETP.NE.U32.AND UP0, UPT, UR9, 0x3, UPT ;  /* 0x000000030900788c */ /* 0x000fc8000bf05070 */
[----:B------:R-:W-:Y:S02]  /*2380*/  USEL UR5, URZ, 0x1, UP0 ;  /* 0x00000001ff057887 */ /* 0x000fe40008000000 */
[----:B------:R-:W-:Y:S02]  /*2390*/  USEL UR9, UR9, URZ, UP0 ;  /* 0x000000ff09097287 */ /* 0x000fe40008000000 */
[----:B--2---:R-:W-:Y:S02]  /*23a0*/  UISETP.GE.AND UP0, UPT, UR14, UR29, UPT ;  /* 0x0000001d0e00728c */ /* 0x004fe4000bf06270 */
[----:B------:R-:W-:-:S07]  /*23b0*/  ULOP3.LUT UR4, UR4, UR5, URZ, 0x3c, !UPT ;  /* 0x0000000504047292 */ /* 0x000fce000f8e3cff */
[----:B------:R-:W-:Y:S05]  /*23c0*/  BRA.U !UP0, `(.L_x_64) ;  /* 0xfffffff908b87547 */ /* 0x000fea000b83ffff */
.L_x_57:
[----:B---34-:R-:W-:Y:S01]  /*23d0*/  BAR.SYNC.DEFER_BLOCKING 0x0 ;  /* 0x0000000000007b1d */ /* 0x018fe20000010000 */
[----:B------:R-:W-:-:S05]  /*23e0*/  IMAD.SHL.U32 R2, R0, 0x40, RZ ;  /* 0x0000004000027824 */ /* 0x000fca00078e00ff */
[----:B------:R-:W-:Y:S04]  /*23f0*/  BSSY.RECONVERGENT B4, `(.L_x_65) ;  /* 0x0000004000047945 */ /* 0x000fe80003800200 */
[----:B------:R-:W-:Y:S05]  /*2400*/  @P3 BRA `(.L_x_66) ;  /* 0x0000000000083947 */ /* 0x000fea0003800000 */
[----:B------:R-:W2:Y:S02]  /*2410*/  SYNCS.CCTL.IV [UR8+0xc000] ;  /* 0x00c00000ff0079b1 */ /* 0x000ea40008000008 */
[----:B--2---:R-:W2:Y:S02]  /*2420*/  SYNCS.CCTL.IV [UR8+0xc020] ;  /* 0x00c02000ff0079b1 */ /* 0x004ea40008000008 */
.L_x_66:
[----:B------:R-:W-:Y:S05]  /*2430*/  BSYNC.RECONVERGENT B4 ;  /* 0x0000000000047941 */ /* 0x000fea0003800200 */
.L_x_65:
[----:B--2---:R-:W-:Y:S06]  /*2440*/  BAR.SYNC.DEFER_BLOCKING 0x0 ;  /* 0x0000000000007b1d */ /* 0x004fec0000010000 */
[----:B------:R-:W-:Y:S04]  /*2450*/  BSSY.RECONVERGENT B4, `(.L_x_67) ;  /* 0x0000004000047945 */ /* 0x000fe80003800200 */
[----:B------:R-:W-:Y:S05]  /*2460*/  @P3 BRA `(.L_x_68) ;  /* 0x0000000000083947 */ /* 0x000fea0003800000 */
[----:B------:R-:W2:Y:S02]  /*2470*/  SYNCS.CCTL.IV [UR8+0xc008] ;  /* 0x00c00800ff0079b1 */ /* 0x000ea40008000008 */
[----:B--2---:R-:W2:Y:S02]  /*2480*/  SYNCS.CCTL.IV [UR8+0xc028] ;  /* 0x00c02800ff0079b1 */ /* 0x004ea40008000008 */
.L_x_68:
[----:B------:R-:W-:Y:S05]  /*2490*/  BSYNC.RECONVERGENT B4 ;  /* 0x0000000000047941 */ /* 0x000fea0003800200 */
.L_x_67:
[----:B--2---:R-:W-:Y:S06]  /*24a0*/  BAR.SYNC.DEFER_BLOCKING 0x0 ;  /* 0x0000000000007b1d */ /* 0x004fec0000010000 */
[----:B------:R-:W-:Y:S04]  /*24b0*/  BSSY.RECONVERGENT B4, `(.L_x_69) ;  /* 0x0000004000047945 */ /* 0x000fe80003800200 */
[----:B------:R-:W-:Y:S05]  /*24c0*/  @P3 BRA `(.L_x_70) ;  /* 0x0000000000083947 */ /* 0x000fea0003800000 */
[----:B------:R-:W2:Y:S02]  /*24d0*/  SYNCS.CCTL.IV [UR8+0xc010] ;  /* 0x00c01000ff0079b1 */ /* 0x000ea40008000008 */
[----:B--2---:R-:W2:Y:S02]  /*24e0*/  SYNCS.CCTL.IV [UR8+0xc030] ;  /* 0x00c03000ff0079b1 */ /* 0x004ea40008000008 */
.L_x_70:
[----:B------:R-:W-:Y:S05]  /*24f0*/  BSYNC.RECONVERGENT B4 ;  /* 0x0000000000047941 */ /* 0x000fea0003800200 */
.L_x_69:
[----:B------:R-:W-:Y:S01]  /*2500*/  USHF.L.U32 UR22, UR22, 0x15, URZ ;  /* 0x0000001516167899 */ /* 0x000fe200080006ff */
[----:B-----5:R-:W-:Y:S01]  /*2510*/  IMAD.SHL.U32 R3, R0, 0x10, RZ ;  /* 0x0000001000037824 */ /* 0x020fe200078e00ff */
[----:B------:R-:W-:Y:S01]  /*2520*/  LOP3.LUT R2, R2, 0x1800, RZ, 0xc0, !PT ;  /* 0x0000180002027812 */ /* 0x000fe200078ec0ff */
[C---:B------:R-:W-:Y:S01]  /*2530*/  IMAD.SHL.U32 R4, R0.reuse, 0x4, RZ ;  /* 0x0000000400047824 */ /* 0x040fe200078e00ff */
[----:B------:R-:W-:Y:S01]  /*2540*/  ULOP3.LUT UR22, UR22, 0x600000, URZ, 0xc0, !UPT ;  /* 0x0060000016167892 */ /* 0x000fe2000f8ec0ff */
[----:B------:R-:W-:Y:S01]  /*2550*/  IMAD.SHL.U32 R0, R0, 0x80, RZ ;  /* 0x0000008000007824 */ /* 0x000fe200078e00ff */
[----:B------:R-:W-:Y:S02]  /*2560*/  LOP3.LUT R3, R2, 0x70, R3, 0xf8, !PT ;  /* 0x0000007002037812 */ /* 0x000fe400078ef803 */
[----:B------:R-:W-:Y:S01]  /*2570*/  ELECT P0, URZ, PT ;  /* 0x0000000000ff782f */ /* 0x000fe20003800000 */
[----:B------:R-:W-:Y:S01]  /*2580*/  UIADD3 UR22, UPT, UPT, UR23, UR22, URZ ;  /* 0x0000001617167290 */ /* 0x000fe2000fffe0ff */
[----:B------:R-:W-:Y:S01]  /*2590*/  LOP3.LUT R3, R3, 0x40, R4, 0x78, !PT ;  /* 0x0000004003037812 */ /* 0x000fe200078e7804 */
[----:B------:R-:W-:Y:S01]  /*25a0*/  UMOV UR9, UR18 ;  /* 0x0000001200097c82 */ /* 0x000fe20008000000 */
[----:B------:R-:W-:Y:S01]  /*25b0*/  ISETP.LT.U32.AND P0, PT, R36, 0x20, P0 ;  /* 0x000000202400780c */ /* 0x000fe20000701070 */
[----:B------:R-:W-:Y:S01]  /*25c0*/  UMOV UR10, UR15 ;  /* 0x0000000f000a7c82 */ /* 0x000fe20008000000 */
[----:B------:R-:W-:-:S04]  /*25d0*/  LOP3.LUT R0, R3, 0x780, R0, 0xf8, !PT ;  /* 0x0000078003007812 */ /* 0x000fc800078ef800 */
[----:B------:R-:W-:Y:S01]  /*25e0*/  LDTM.16dp32bit_t0_t15.x32 R4, tmem[UR22] ;  /* 0x00000016000479ee */ /* 0x000fe20008a80000 */
[----:B------:R-:W3:Y:S01]  /*25f0*/  LDTM.16dp32bit_t16_t31.x32 R4, tmem[UR22+0x20] ;  /* 0x00002016000479ee */ /* 0x000ee20008aa0000 */
[C---:B------:R-:W-:Y:S01]  /*2600*/  LOP3.LUT R2, R0.reuse, 0x10, RZ, 0x3c, !PT ;  /* 0x0000001000027812 */ /* 0x040fe200078e3cff */
[----:B------:R-:W-:Y:S01]  /*2610*/  NOP ;  /* 0x0000000000007918 */ /* 0x000fe20000000000 */
[----:B------:R-:W-:-:S03]  /*2620*/  LOP3.LUT R3, R0, 0x20, RZ, 0x3c, !PT ;  /* 0x0000002000037812 */ /* 0x000fc600078e3cff */
[----:B---3--:R-:W-:Y:S01]  /*2630*/  VOTEU.ANY UP1, P0 ;  /* 0x0000000000ff7886 */ /* 0x008fe20000020100 */
[----:B------:R-:W-:Y:S01]  /*2640*/  VOTEU.ANY UP0, P0 ;  /* 0x0000000000ff7886 */ /* 0x000fe20000000100 */
[----:B------:R-:W-:Y:S02]  /*2650*/  F2FP.F16.F32.PACK_AB R4, R5, R4 ;  /* 0x000000040504723e */ /* 0x000fe400000000ff */
[----:B------:R-:W-:Y:S02]  /*2660*/  F2FP.F16.F32.PACK_AB R5, R7, R6 ;  /* 0x000000060705723e */ /* 0x000fe400000000ff */
[----:B------:R-:W-:Y:S02]  /*2670*/  F2FP.F16.F32.PACK_AB R12, R13, R12 ;  /* 0x0000000c0d0c723e */ /* 0x000fe400000000ff */
[----:B------:R-:W-:Y:S02]  /*2680*/  F2FP.F16.F32.PACK_AB R6, R9, R8 ;  /* 0x000000080906723e */ /* 0x000fe400000000ff */
[----:B------:R-:W-:-:S02]  /*2690*/  F2FP.F16.F32.PACK_AB R7, R11, R10 ;  /* 0x0000000a0b07723e */ /* 0x000fc400000000ff */
[----:B------:R-:W-:Y:S02]  /*26a0*/  F2FP.F16.F32.PACK_AB R13, R15, R14 ;  /* 0x0000000e0f0d723e */ /* 0x000fe400000000ff */
[----:B------:R-:W-:Y:S01]  /*26b0*/  F2FP.F16.F32.PACK_AB R20, R21, R20 ;  /* 0x000000141514723e */ /* 0x000fe200000000ff */
[----:B--2---:R2:W-:Y:S01]  /*26c0*/  STS.128 [R0+UR8], R4 ;  /* 0x0000000400007988 */ /* 0x0045e20008000c08 */
[----:B------:R-:W-:Y:S02]  /*26d0*/  F2FP.F16.F32.PACK_AB R14, R17, R16 ;  /* 0x00000010110e723e */ /* 0x000fe400000000ff */
[----:B------:R-:W-:Y:S02]  /*26e0*/  F2FP.F16.F32.PACK_AB R15, R19, R18 ;  /* 0x00000012130f723e */ /* 0x000fe400000000ff */
[----:B------:R-:W-:Y:S02]  /*26f0*/  F2FP.F16.F32.PACK_AB R21, R23, R22 ;  /* 0x000000161715723e */ /* 0x000fe400000000ff */
[----:B------:R-:W-:Y:S01]  /*2700*/  F2FP.F16.F32.PACK_AB R28, R29, R28 ;  /* 0x0000001c1d1c723e */ /* 0x000fe200000000ff */
[----:B------:R2:W-:Y:S01]  /*2710*/  STS.128 [R2+UR8], R12 ;  /* 0x0000000c02007988 */ /* 0x0005e20008000c08 */
[----:B------:R-:W-:-:S02]  /*2720*/  F2FP.F16.F32.PACK_AB R22, R25, R24 ;  /* 0x000000181916723e */ /* 0x000fc400000000ff */
[----:B------:R-:W-:Y:S02]  /*2730*/  F2FP.F16.F32.PACK_AB R23, R27, R26 ;  /* 0x0000001a1b17723e */ /* 0x000fe400000000ff */
[----:B------:R-:W-:Y:S02]  /*2740*/  F2FP.F16.F32.PACK_AB R29, R31, R30 ;  /* 0x0000001e1f1d723e */ /* 0x000fe400000000ff */
[----:B------:R-:W-:Y:S01]  /*2750*/  F2FP.F16.F32.PACK_AB R30, R33, R32 ;  /* 0x00000020211e723e */ /* 0x000fe200000000ff */
[----:B------:R2:W-:Y:S01]  /*2760*/  STS.128 [R3+UR8], R20 ;  /* 0x0000001403007988 */ /* 0x0005e20008000c08 */
[----:B------:R-:W-:Y:S02]  /*2770*/  F2FP.F16.F32.PACK_AB R31, R35, R34 ;  /* 0x00000022231f723e */ /* 0x000fe400000000ff */
[----:B------:R-:W-:-:S05]  /*2780*/  LOP3.LUT R8, R0, 0x30, RZ, 0x3c, !PT ;  /* 0x0000003000087812 */ /* 0x000fca00078e3cff */
[----:B------:R2:W-:Y:S01]  /*2790*/  STS.128 [R8+UR8], R28 ;  /* 0x0000001c08007988 */ /* 0x0005e20008000c08 */
[----:B------:R3:W-:Y:S06]  /*27a0*/  MEMBAR.ALL.CTA ;  /* 0x0000000000007992 */ /* 0x0007ec0000008000 */
[----:B---3--:R-:W3:Y:S02]  /*27b0*/  FENCE.VIEW.ASYNC.S ;  /* 0x00000000000073c6 */ /* 0x008ee40000000000 */
[----:B---3--:R-:W-:Y:S06]  /*27c0*/  BAR.SYNC.DEFER_BLOCKING 0x0 ;  /* 0x0000000000007b1d */ /* 0x008fec0000010000 */
[----:B------:R2:W-:Y:S01]  /*27d0*/  @UP1 UTMASTG.2D [UR8], [UR20] ;  /* 0x00000008140013b5 */ /* 0x0005e20008008000 */
[----:B------:R0:W-:Y:S01]  /*27e0*/  UTMACMDFLUSH ;  /* 0x00000000000079b7 */ /* 0x0001e20000000000 */
[----:B------:R-:W-:-:S04]  /*27f0*/  DEPBAR.LE SB0, 0x0 ;  /* 0x000080000000791a */ /* 0x000fc80000000000 */
[----:B------:R-:W-:Y:S08]  /*2800*/  BAR.SYNC.DEFER_BLOCKING 0x0 ;  /* 0x0000000000007b1d */ /* 0x000ff00000010000 */
[----:B------:R-:W-:Y:S06]  /*2810*/  BAR.SYNC.DEFER_BLOCKING 0x0 ;  /* 0x0000000000007b1d */ /* 0x000fec0000010000 */
[----:B--2---:R-:W-:Y:S05]  /*2820*/  @P2 BRA `(.L_x_71) ;  /* 0x0000000000a02947 */ /* 0x004fea0003800000 */
[----:B------:R-:W2:Y:S01]  /*2830*/  S2UR UR5, SR_CgaCtaId ;  /* 0x00000000000579c3 */ /* 0x000ea20000008800 */
[----:B------:R-:W-:Y:S01]  /*2840*/  NOP ;  /* 0x0000000000007918 */ /* 0x000fe20000000000 */
[----:B------:R-:W-:Y:S01]  /*2850*/  UMOV UR4, 0x50 ;  /* 0x0000005000047882 */ /* 0x000fe20000000000 */
[----:B------:R-:W-:Y:S02]  /*2860*/  IMAD.U32 R0, RZ, RZ, UR23 ;  /* 0x00000017ff007e24 */ /* 0x000fe4000f8e00ff */
[----:B------:R-:W-:Y:S02]  /*2870*/  IMAD.MOV.U32 R3, RZ, RZ, 0x3 ;  /* 0x00000003ff037424 */ /* 0x000fe400078e00ff */
[----:B------:R-:W-:Y:S01]  /*2880*/  IMAD.MOV.U32 R7, RZ, RZ, 0x1 ;  /* 0x00000001ff077424 */ /* 0x000fe200078e00ff */
[----:B------:R-:W-:-:S04]  /*2890*/  LOP3.LUT R0, R0, 0xffff, RZ, 0xc0, !PT ;  /* 0x0000ffff00007812 */ /* 0x000fc800078ec0ff */
[----:B------:R-:W-:-:S05]  /*28a0*/  SHF.R.U32.HI R0, RZ, 0x5, R0 ;  /* 0x00000005ff007819 */ /* 0x000fca0000011600 */
[----:B------:R-:W-:Y:S01]  /*28b0*/  VIADD R2, R0, 0x10 ;  /* 0x0000001000027836 */ /* 0x000fe20000000000 */
[----:B------:R-:W-:Y:S01]  /*28c0*/  SHF.L.U32 R0, R3, R0, RZ ;  /* 0x0000000003007219 */ /* 0x000fe200000006ff */
[----:B--2---:R-:W-:-:S03]  /*28d0*/  ULEA UR6, UR5, UR4, 0x18 ;  /* 0x0000000405067291 */ /* 0x004fc6000f8ec0ff */
[----:B------:R-:W-:-:S04]  /*28e0*/  SHF.L.U32 R3, R7, R2, RZ ;  /* 0x0000000207037219 */ /* 0x000fc800000006ff */
[----:B------:R-:W-:Y:S02]  /*28f0*/  LOP3.LUT R0, R3, R0, RZ, 0xfc, !PT ;  /* 0x0000000003007212 */ /* 0x000fe400078efcff */
[----:B------:R-:W2:Y:S02]  /*2900*/  LDS R5, [UR6] ;  /* 0x00000006ff057984 */ /* 0x000ea40008000800 */
[C---:B------:R-:W-:Y:S02]  /*2910*/  LOP3.LUT R2, R0.reuse, 0xffff, RZ, 0xc0, !PT ;  /* 0x0000ffff00027812 */ /* 0x040fe400078ec0ff */
[----:B--2---:R-:W-:-:S04]  /*2920*/  LOP3.LUT R3, R0, 0xffff, R5, 0x80, !PT ;  /* 0x0000ffff00037812 */ /* 0x004fc800078e8005 */
[----:B------:R-:W-:-:S13]  /*2930*/  ISETP.NE.AND P0, PT, R3, R2, PT ;  /* 0x000000020300720c */ /* 0x000fda0003f05270 */
[----:B------:R-:W-:Y:S05]  /*2940*/  @P0 BRA `(.L_x_72) ;  /* 0x0000000000500947 */ /* 0x000fea0003800000 */
[----:B------:R-:W-:Y:S02]  /*2950*/  SHF.R.U32.HI R5, RZ, 0x10, R5 ;  /* 0x00000010ff057819 */ /* 0x000fe40000011605 */
[----:B------:R-:W-:-:S04]  /*2960*/  SHF.R.U32.HI R2, RZ, 0x10, R0 ;  /* 0x00000010ff027819 */ /* 0x000fc80000011600 */
[----:B------:R-:W-:-:S04]  /*2970*/  LOP3.LUT R5, R5, R2, RZ, 0xc0, !PT ;  /* 0x0000000205057212 */ /* 0x000fc800078ec0ff */
[----:B------:R-:W-:-:S13]  /*2980*/  ISETP.NE.AND P0, PT, R5, R2, PT ;  /* 0x000000020500720c */ /* 0x000fda0003f05270 */
[----:B------:R-:W-:Y:S05]  /*2990*/  @P0 BRA `(.L_x_73) ;  /* 0x0000000000300947 */ /* 0x000fea0003800000 */
[----:B------:R-:W-:Y:S01]  /*29a0*/  R2UR UR4, R0 ;  /* 0x00000000000472ca */ /* 0x000fe200000e0000 */
[----:B------:R-:W-:Y:S01]  /*29b0*/  VOTEU.ANY UR5, UPT, PT ;  /* 0x0000000000057886 */ /* 0x000fe200038e0100 */
[----:B------:R-:W2:Y:S01]  /*29c0*/  S2R R0, SR_LANEID ;  /* 0x0000000000007919 */ /* 0x000ea20000000000 */
[----:B------:R-:W-:-:S10]  /*29d0*/  UFLO.U32 UR5, UR5 ;  /* 0x00000005000572bd */ /* 0x000fd400080e0000 */
[----:B------:R-:W-:-:S06]  /*29e0*/  ULOP3.LUT UR4, URZ, UR4, URZ, 0x33, !UPT ;  /* 0x00000004ff047292 */ /* 0x000fcc000f8e33ff */
[----:B------:R-:W-:-:S04]  /*29f0*/  IMAD.U32 R2, RZ, RZ, UR4 ;  /* 0x00000004ff027e24 */ /* 0x000fc8000f8e00ff */
[----:B------:R-:W3:Y:S02]  /*2a00*/  REDUX UR7, R2 ;  /* 0x00000000020773c4 */ /* 0x000ee40000000000 */
[----:B------:R4:W-:Y:S01]  /*2a10*/  UTCATOMSWS.AND URZ, UR4 ;  /* 0x0000000400ff79e3 */ /* 0x0009e20008000000 */
[----:B--2---:R-:W-:Y:S01]  /*2a20*/  ISETP.EQ.U32.AND P0, PT, R0, UR5, PT ;  /* 0x0000000500007c0c */ /* 0x004fe2000bf02070 */
[----:B---3--:R-:W-:-:S12]  /*2a30*/  IMAD.U32 R0, RZ, RZ, UR7 ;  /* 0x00000007ff007e24 */ /* 0x008fd8000f8e00ff */
[----:B------:R4:W-:Y:S01]  /*2a40*/  @P0 ATOMS.AND RZ, [UR6], R0 ;  /* 0x00000000ffff098c */ /* 0x0009e2000a800006 */
[----:B------:R-:W-:Y:S05]  /*2a50*/  BRA `(.L_x_71) ;  /* 0x0000000000147947 */ /* 0x000fea0003800000 */
.L_x_73:
[----:B------:R-:W-:-:S07]  /*2a60*/  MOV R2, 0x2a80 ;  /* 0x00002a8000027802 */ /* 0x000fce0000000f00 */
[----:B-1----:R-:W-:Y:S05]  /*2a70*/  CALL.REL.NOINC `($__internal_0_$__cuda_sm10x_tcgen05_guardrail_trap_col_being_dealloced_not_returned_by_alloc) ;  /* 0x0000000000447944 */ /* 0x002fea0003c00000 */
[----:B------:R-:W-:Y:S05]  /*2a80*/  BRA `(.L_x_71) ;  /* 0x0000000000087947 */ /* 0x000fea0003800000 */
.L_x_72:
[----:B------:R-:W-:-:S07]  /*2a90*/  MOV R2, 0x2ab0 ;  /* 0x00002ab000027802 */ /* 0x000fce0000000f00 */
[----:B-1----:R-:W-:Y:S05]  /*2aa0*/  CALL.REL.NOINC `($__internal_2_$__cuda_sm10x_tcgen05_guardrail_trap_unallocated_columns_being_dealloced) ;  /* 0x0000000000507944 */ /* 0x002fea0003c00000 */
.L_x_71:
[----:B------:R-:W-:Y:S01]  /*2ab0*/  NOP ;  /* 0x0000000000007918 */ /* 0x000fe20000000000 */
[----:B----4-:R-:W-:Y:S05]  /*2ac0*/  EXIT ;  /* 0x000000000000794d */ /* 0x010fea0003800000 */
.L_x_58:
[----:B------:R-:W2:Y:S02]  /*2ad0*/  SYNCS.PHASECHK.TRANS64.TRYWAIT P0, [UR8+0xc000], RZ ;  /* 0x00c000ffff0075a7 */ /* 0x000ea40008001108 */
[----:B--2---:R-:W-:Y:S05]  /*2ae0*/  @!P0 BRA `(.L_x_58) ;  /* 0xfffffffc00f88947 */ /* 0x004fea000383ffff */
[----:B------:R-:W-:Y:S05]  /*2af0*/  BRA `(.L_x_74) ;  /* 0xfffffff000307947 */ /* 0x000fea000383ffff */
.L_x_60:
[----:B------:R-:W2:Y:S02]  /*2b00*/  SYNCS.PHASECHK.TRANS64.TRYWAIT P1, [UR8+0xc020], RZ ;  /* 0x00c020ffff0075a7 */ /* 0x000ea40008021108 */
[----:B--2---:R-:W-:Y:S05]  /*2b10*/  @!P1 BRA `(.L_x_60) ;  /* 0xfffffffc00f89947 */ /* 0x004fea000383ffff */
[----:B------:R-:W-:Y:S05]  /*2b20*/  BRA `(.L_x_75) ;  /* 0xfffffff000cc7947 */ /* 0x000fea000383ffff */
.L_x_61:
[----:B------:R-:W3:Y:S02]  /*2b30*/  SYNCS.PHASECHK.TRANS64.TRYWAIT P0, [UR28+0xc000], R2 ;  /* 0x00c00002ff0075a7 */ /* 0x000ee4000800111c */
[----:B---3--:R-:W-:Y:S05]  /*2b40*/  @!P0 BRA `(.L_x_61) ;  /* 0xfffffffc00f88947 */ /* 0x008fea000383ffff */
[----:B------:R-:W-:Y:S05]  /*2b50*/  BRA `(.L_x_76) ;  /* 0xfffffff400487947 */ /* 0x000fea000383ffff */
.L_x_63:
[----:B------:R-:W3:Y:S02]  /*2b60*/  SYNCS.PHASECHK.TRANS64.TRYWAIT P0, [UR28+0xc020], R2 ;  /* 0x00c02002ff0075a7 */ /* 0x000ee4000800111c */
[----:B---3--:R-:W-:Y:S05]  /*2b70*/  @!P0 BRA `(.L_x_63) ;  /* 0xfffffffc00f88947 */ /* 0x008fea000383ffff */
[----:B------:R-:W-:Y:S05]  /*2b80*/  BRA `(.L_x_77) ;  /* 0xfffffff400f07947 */ /* 0x000fea000383ffff */
        .weak           $__internal_0_$__cuda_sm10x_tcgen05_guardrail_trap_col_being_dealloced_not_returned_by_alloc
        .type           $__internal_0_$__cuda_sm10x_tcgen05_guardrail_trap_col_being_dealloced_not_returned_by_alloc,@function
        .size           $__internal_0_$__cuda_sm10x_tcgen05_guardrail_trap_col_being_dealloced_not_returned_by_alloc,($__internal_1_$__cuda_sm10x_tcgen05_guardrail_trap_phase_invalid_during_alloc - $__internal_0_$__cuda_sm10x_tcgen05_guardrail_trap_col_being_dealloced_not_returned_by_alloc)
$__internal_0_$__cuda_sm10x_tcgen05_guardrail_trap_col_being_dealloced_not_returned_by_alloc:
[----:B------:R-:W-:Y:S05]  /*2b90*/  BPT.TRAP 0x1 ;  /* 0x000000040000795c */ /* 0x000fea0000300000 */
[----:B------:R-:W-:-:S04]  /*2ba0*/  IMAD.MOV.U32 R3, RZ, RZ, 0x0 ;  /* 0x00000000ff037424 */ /* 0x000fc800078e00ff */
[----:B------:R-:W-:Y:S05]  /*2bb0*/  RET.REL.NODEC R2 `(gluon_tcgen05) ;  /* 0xffffffd402107950 */ /* 0x000fea0003c3ffff */
        .weak           $__internal_1_$__cuda_sm10x_tcgen05_guardrail_trap_phase_invalid_during_alloc
        .type           $__internal_1_$__cuda_sm10x_tcgen05_guardrail_trap_phase_invalid_during_alloc,@function
        .size           $__internal_1_$__cuda_sm10x_tcgen05_guardrail_trap_phase_invalid_during_alloc,($__internal_2_$__cuda_sm10x_tcgen05_guardrail_trap_unallocated_columns_being_dealloced - $__internal_1_$__cuda_sm10x_tcgen05_guardrail_trap_phase_invalid_during_alloc)
$__internal_1_$__cuda_sm10x_tcgen05_guardrail_trap_phase_invalid_during_alloc:
[----:B------:R-:W-:Y:S05]  /*2bc0*/  BPT.TRAP 0x1 ;  /* 0x000000040000795c */ /* 0x000fea0000300000 */
[----:B------:R-:W-:-:S04]  /*2bd0*/  IMAD.MOV.U32 R3, RZ, RZ, 0x0 ;  /* 0x00000000ff037424 */ /* 0x000fc800078e00ff */
[----:B------:R-:W-:Y:S05]  /*2be0*/  RET.REL.NODEC R2 `(gluon_tcgen05) ;  /* 0xffffffd402047950 */ /* 0x000fea0003c3ffff */
        .weak           $__internal_2_$__cuda_sm10x_tcgen05_guardrail_trap_unallocated_columns_being_dealloced
        .type           $__internal_2_$__cuda_sm10x_tcgen05_guardrail_trap_unallocated_columns_being_dealloced,@function
        .size           $__internal_2_$__cuda_sm10x_tcgen05_guardrail_trap_unallocated_columns_being_dealloced,(.L_x_81 - $__internal_2_$__cuda_sm10x_tcgen05_guardrail_trap_unallocated_columns_being_dealloced)
$__internal_2_$__cuda_sm10x_tcgen05_guardrail_trap_unallocated_columns_being_dealloced:
[----:B------:R-:W-:Y:S05]  /*2bf0*/  BPT.TRAP 0x1 ;  /* 0x000000040000795c */ /* 0x000fea0000300000 */
[----:B------:R-:W-:-:S04]  /*2c00*/  IMAD.MOV.U32 R3, RZ, RZ, 0x0 ;  /* 0x00000000ff037424 */ /* 0x000fc800078e00ff */
[----:B------:R-:W-:Y:S05]  /*2c10*/  RET.REL.NODEC R2 `(gluon_tcgen05) ;  /* 0xffffffd002f87950 */ /* 0x000fea0003c3ffff */
.L_x_78:
[----:B------:R-:W-:-:S00]  /*2c20*/  BRA `(.L_x_78) ;  /* 0xfffffffc00fc7947 */ /* 0x000fc0000383ffff */
[----:B------:R-:W-:-:S00]  /*2c30*/  NOP ;  /* 0x0000000000007918 */ /* 0x000fc00000000000 */
        /* <DEDUP_REMOVED lines=12> */
.L_x_81:


//--------------------- .nv.shared.gluon_tcgen05  --------------------------
	.section	.nv.shared.gluon_tcgen05,"aw",@nobits
	.sectionflags	@""
	.align	16
	.zero		1024


//--------------------- .nv.shared.reserved.0     --------------------------
	.section	.nv.shared.reserved.0,"aw",@nobits
	.align	8
	.weak		__nv_reservedSMEM_offset_0_alias
	.size		__nv_reservedSMEM_offset_0_alias, 0, 64
	.other		__nv_reservedSMEM_offset_0_alias,@"STO_CUDA_RESERVED_SHARED STV_DEFAULT"
__nv_reservedSMEM_offset_0_alias:
	.zero		0
.nv.shared.reserved.0:
	.zero		64
	.weak		__nv_reservedSMEM_allocation_phase
	.type		__nv_reservedSMEM_allocation_phase,@object
	.size		__nv_reservedSMEM_allocation_phase,(.L_0 - __nv_reservedSMEM_allocation_phase)
__nv_reservedSMEM_allocation_phase:
	.zero		1
.L_0:
	.zero		7
	.weak		__nv_reservedSMEM_devtool_atexit_pc
	.type		__nv_reservedSMEM_devtool_atexit_pc,@object
	.size		__nv_reservedSMEM_devtool_atexit_pc,(__nv_reservedSMEM_allocation_mask - __nv_reservedSMEM_devtool_atexit_pc)
__nv_reservedSMEM_devtool_atexit_pc:
	.zero		8
	.weak		__nv_reservedSMEM_allocation_mask
	.type		__nv_reservedSMEM_allocation_mask,@object
	.size		__nv_reservedSMEM_allocation_mask,(.L_2 - __nv_reservedSMEM_allocation_mask)
__nv_reservedSMEM_allocation_mask:
	.zero		4
.L_2:


//--------------------- .nv.constant0.gluon_tcgen05 --------------------------
	.section	.nv.constant0.gluon_tcgen05,"a",@progbits
	.sectionflags	@""
	.align	4
.nv.constant0.gluon_tcgen05:
	.zero		976


//--------------------- SYMBOLS --------------------------

	.type		.nv.reservedSmem.offset0,@object
	.size		.nv.reservedSmem.offset0,0x4
	.type		.nv.reservedSmem.cap,@object
	.size		.nv.reservedSmem.cap,0x4
